//
// Generated by NVIDIA NVVM Compiler
//
// Compiler Build ID: CL-36424714
// Cuda compilation tools, release 13.0, V13.0.88
// Based on NVVM 20.0.0
//

.version 9.0
.target sm_100
.address_size 64

	// .globl	_Z14cudaSearchFilePKcxxx
.const .align 8 .b8 c_config[48];

.visible .entry _Z14cudaSearchFilePKcxxx(
	.param .u64 .ptr .align 1 _Z14cudaSearchFilePKcxxx_param_0,
	.param .u64 _Z14cudaSearchFilePKcxxx_param_1,
	.param .u64 _Z14cudaSearchFilePKcxxx_param_2,
	.param .u64 _Z14cudaSearchFilePKcxxx_param_3
)
{
	.reg .pred 	%p<47>;
	.reg .b16 	%rs<36>;
	.reg .b32 	%r<10>;
	.reg .b64 	%rd<63>;

	ld.param.u64 	%rd34, [_Z14cudaSearchFilePKcxxx_param_0];
	ld.param.u64 	%rd31, [_Z14cudaSearchFilePKcxxx_param_1];
	ld.param.u64 	%rd32, [_Z14cudaSearchFilePKcxxx_param_2];
	cvta.to.global.u64 	%rd1, %rd34;
	mov.u32 	%r1, %tid.x;
	mov.u32 	%r2, %ctaid.x;
	shl.b32 	%r3, %r2, 10;
	or.b32  	%r4, %r3, %r1;
	cvt.u64.u32 	%rd35, %r4;
	mul.lo.s64 	%rd2, %rd31, %rd35;
	setp.lt.s64 	%p11, %rd2, 1;
	setp.ge.s64 	%p12, %rd2, %rd32;
	or.pred  	%p13, %p11, %p12;
	mov.u64 	%rd54, %rd2;
	@%p13 bra 	$L__BB0_4;
	mov.u64 	%rd53, %rd2;
$L__BB0_2:
	add.s64 	%rd36, %rd1, %rd53;
	ld.global.u8 	%rs10, [%rd36];
	setp.eq.s16 	%p14, %rs10, 10;
	mov.u64 	%rd54, %rd53;
	@%p14 bra 	$L__BB0_4;
	add.s64 	%rd4, %rd53, -1;
	setp.gt.u64 	%p15, %rd53, 1;
	mov.b64 	%rd54, 0;
	mov.u64 	%rd53, %rd4;
	@%p15 bra 	$L__BB0_2;
$L__BB0_4:
	add.s64 	%rd38, %rd2, %rd31;
	min.s64 	%rd6, %rd38, %rd32;
	setp.ge.s64 	%p16, %rd54, %rd6;
	@%p16 bra 	$L__BB0_30;
	ld.const.u8 	%rs11, [c_config+40];
	ld.const.u64 	%rd39, [c_config];
	cvta.to.global.u64 	%rd7, %rd39;
	ld.const.u64 	%rd8, [c_config+8];
	ld.const.u8 	%rs2, [c_config+16];
	setp.ne.s16 	%p1, %rs2, 0;
	ld.const.u64 	%rd40, [c_config+32];
	cvta.to.global.u64 	%rd9, %rd40;
	ld.const.u64 	%rd41, [c_config+24];
	cvta.to.global.u64 	%rd10, %rd41;
$L__BB0_6:
	setp.ne.s16 	%p17, %rs11, 0;
	@%p17 bra 	$L__BB0_16;
	add.s64 	%rd43, %rd54, 1;
	max.s64 	%rd12, %rd6, %rd43;
	mov.b16 	%rs35, 0;
	mov.pred 	%p46, -1;
	mov.u64 	%rd56, %rd54;
$L__BB0_8:
	add.s64 	%rd14, %rd1, %rd56;
	ld.global.u8 	%rs24, [%rd14];
	setp.eq.s16 	%p29, %rs24, 10;
	mov.u64 	%rd62, %rd56;
	@%p29 bra 	$L__BB0_25;
	and.b16  	%rs26, %rs35, 255;
	setp.ne.s16 	%p30, %rs26, 0;
	mov.b16 	%rs35, 1;
	@%p30 bra 	$L__BB0_15;
	mov.b64 	%rd57, 0;
$L__BB0_11:
	add.s64 	%rd45, %rd14, %rd57;
	ld.global.u8 	%rs27, [%rd45];
	add.s64 	%rd46, %rd7, %rd57;
	ld.global.u8 	%rs28, [%rd46];
	setp.ne.s16 	%p31, %rs27, %rs28;
	mov.pred 	%p43, %p1;
	@%p31 bra 	$L__BB0_14;
	add.s64 	%rd57, %rd57, 1;
	setp.ne.s64 	%p32, %rd57, %rd8;
	@%p32 bra 	$L__BB0_11;
	setp.eq.s16 	%p33, %rs2, 0;
	setp.eq.s64 	%p34, %rd56, -1;
	xor.pred  	%p43, %p33, %p34;
$L__BB0_14:
	selp.u16 	%rs35, 1, 0, %p43;
$L__BB0_15:
	add.s64 	%rd56, %rd56, 1;
	setp.lt.s64 	%p35, %rd56, %rd6;
	setp.lt.s64 	%p46, %rd56, %rd32;
	mov.u64 	%rd62, %rd12;
	@%p35 bra 	$L__BB0_8;
	bra.uni 	$L__BB0_25;
$L__BB0_16:
	add.s64 	%rd42, %rd54, 1;
	max.s64 	%rd18, %rd6, %rd42;
	mov.b16 	%rs35, 0;
	mov.pred 	%p46, -1;
	mov.u64 	%rd58, %rd54;
$L__BB0_17:
	add.s64 	%rd61, %rd1, %rd58;
	ld.global.u8 	%rs14, [%rd61];
	setp.eq.s16 	%p19, %rs14, 10;
	mov.u64 	%rd62, %rd58;
	@%p19 bra 	$L__BB0_25;
	and.b16  	%rs16, %rs35, 255;
	setp.ne.s16 	%p20, %rs16, 0;
	mov.b16 	%rs35, 1;
	@%p20 bra 	$L__BB0_24;
	mov.u64 	%rd59, %rd8;
	mov.u64 	%rd60, %rd7;
$L__BB0_20:
	ld.global.u8 	%rs17, [%rd61];
	ld.global.u8 	%rs20, [%rd60];
	setp.ne.s16 	%p21, %rs17, %rs20;
	cvt.u32.u16 	%r5, %rs17;
	cvt.s32.s8 	%r6, %r5;
	cvt.u32.u16 	%r7, %rs20;
	cvt.s32.s8 	%r8, %r7;
	add.s32 	%r9, %r8, -32;
	setp.ne.s32 	%p22, %r9, %r6;
	and.pred  	%p23, %p21, %p22;
	mov.pred 	%p45, %p1;
	@%p23 bra 	$L__BB0_23;
	add.s64 	%rd61, %rd61, 1;
	add.s64 	%rd60, %rd60, 1;
	add.s64 	%rd59, %rd59, -1;
	setp.ne.s64 	%p24, %rd59, 0;
	@%p24 bra 	$L__BB0_20;
	setp.eq.s16 	%p25, %rs2, 0;
	setp.eq.s64 	%p26, %rd58, -1;
	xor.pred  	%p45, %p25, %p26;
$L__BB0_23:
	selp.u16 	%rs35, 1, 0, %p45;
$L__BB0_24:
	add.s64 	%rd58, %rd58, 1;
	setp.lt.s64 	%p27, %rd58, %rd6;
	setp.lt.s64 	%p46, %rd58, %rd32;
	mov.u64 	%rd62, %rd18;
	@%p27 bra 	$L__BB0_17;
$L__BB0_25:
	and.b16  	%rs29, %rs35, 255;
	setp.eq.s16 	%p36, %rs29, 0;
	not.pred 	%p37, %p46;
	or.pred  	%p38, %p37, %p36;
	@%p38 bra 	$L__BB0_29;
	add.s64 	%rd47, %rd1, %rd62;
	ld.global.u8 	%rs30, [%rd47];
	setp.ne.s16 	%p39, %rs30, 10;
	@%p39 bra 	$L__BB0_29;
	atom.global.add.u64 	%rd29, [%rd9], 1;
	setp.gt.s64 	%p40, %rd29, 59999;
	@%p40 bra 	$L__BB0_29;
	ld.param.u64 	%rd52, [_Z14cudaSearchFilePKcxxx_param_3];
	add.s64 	%rd48, %rd54, %rd52;
	add.s64 	%rd49, %rd62, %rd52;
	shl.b64 	%rd50, %rd29, 4;
	add.s64 	%rd51, %rd10, %rd50;
	st.global.u64 	[%rd51], %rd48;
	st.global.u64 	[%rd51+8], %rd49;
$L__BB0_29:
	add.s64 	%rd54, %rd62, 1;
	setp.lt.s64 	%p41, %rd54, %rd6;
	@%p41 bra 	$L__BB0_6;
$L__BB0_30:
	ret;

}
	// .globl	_Z20cudaSearchFile_StartPKcxxx
.visible .entry _Z20cudaSearchFile_StartPKcxxx(
	.param .u64 .ptr .align 1 _Z20cudaSearchFile_StartPKcxxx_param_0,
	.param .u64 _Z20cudaSearchFile_StartPKcxxx_param_1,
	.param .u64 _Z20cudaSearchFile_StartPKcxxx_param_2,
	.param .u64 _Z20cudaSearchFile_StartPKcxxx_param_3
)
{
	.reg .pred 	%p<53>;
	.reg .b16 	%rs<16>;
	.reg .b32 	%r<10>;
	.reg .b64 	%rd<68>;

	ld.param.u64 	%rd30, [_Z20cudaSearchFile_StartPKcxxx_param_0];
	ld.param.u64 	%rd27, [_Z20cudaSearchFile_StartPKcxxx_param_1];
	ld.param.u64 	%rd28, [_Z20cudaSearchFile_StartPKcxxx_param_2];
	ld.param.u64 	%rd29, [_Z20cudaSearchFile_StartPKcxxx_param_3];
	cvta.to.global.u64 	%rd1, %rd30;
	mov.u32 	%r1, %tid.x;
	mov.u32 	%r2, %ctaid.x;
	shl.b32 	%r3, %r2, 10;
	or.b32  	%r4, %r3, %r1;
	cvt.u64.u32 	%rd31, %r4;
	mul.lo.s64 	%rd2, %rd27, %rd31;
	setp.lt.s64 	%p14, %rd2, 1;
	setp.ge.s64 	%p15, %rd2, %rd28;
	or.pred  	%p16, %p14, %p15;
	mov.u64 	%rd59, %rd2;
	@%p16 bra 	$L__BB1_4;
	mov.u64 	%rd58, %rd2;
$L__BB1_2:
	add.s64 	%rd32, %rd1, %rd58;
	ld.global.u8 	%rs2, [%rd32];
	setp.eq.s16 	%p17, %rs2, 10;
	mov.u64 	%rd59, %rd58;
	@%p17 bra 	$L__BB1_4;
	add.s64 	%rd4, %rd58, -1;
	setp.gt.u64 	%p18, %rd58, 1;
	mov.b64 	%rd59, 0;
	mov.u64 	%rd58, %rd4;
	@%p18 bra 	$L__BB1_2;
$L__BB1_4:
	add.s64 	%rd34, %rd2, %rd27;
	min.s64 	%rd6, %rd34, %rd28;
	setp.ge.s64 	%p19, %rd59, %rd6;
	@%p19 bra 	$L__BB1_32;
	ld.const.u8 	%rs3, [c_config+40];
	setp.eq.s16 	%p20, %rs3, 0;
	ld.const.u64 	%rd35, [c_config];
	cvta.to.global.u64 	%rd7, %rd35;
	ld.const.u64 	%rd8, [c_config+8];
	ld.const.u8 	%rs1, [c_config+16];
	setp.ne.s16 	%p1, %rs1, 0;
	ld.const.u64 	%rd36, [c_config+32];
	cvta.to.global.u64 	%rd9, %rd36;
	ld.const.u64 	%rd37, [c_config+24];
	cvta.to.global.u64 	%rd10, %rd37;
	@%p20 bra 	$L__BB1_6;
	bra.uni 	$L__BB1_19;
$L__BB1_6:
	mov.b64 	%rd61, 0;
$L__BB1_7:
	add.s64 	%rd49, %rd61, %rd59;
	add.s64 	%rd50, %rd1, %rd49;
	ld.global.u8 	%rs12, [%rd50];
	add.s64 	%rd51, %rd7, %rd61;
	ld.global.u8 	%rs13, [%rd51];
	setp.ne.s16 	%p35, %rs12, %rs13;
	mov.pred 	%p47, %p1;
	@%p35 bra 	$L__BB1_10;
	add.s64 	%rd61, %rd61, 1;
	setp.ne.s64 	%p36, %rd61, %rd8;
	@%p36 bra 	$L__BB1_7;
	setp.eq.s16 	%p37, %rs1, 0;
	setp.eq.s64 	%p38, %rd59, -1;
	xor.pred  	%p47, %p37, %p38;
$L__BB1_10:
	setp.ge.s64 	%p39, %rd59, %rd6;
	setp.lt.s64 	%p49, %rd59, %rd28;
	mov.u64 	%rd63, %rd59;
	@%p39 bra 	$L__BB1_14;
	mov.u64 	%rd62, %rd59;
$L__BB1_12:
	add.s64 	%rd52, %rd1, %rd62;
	ld.global.u8 	%rs14, [%rd52];
	setp.eq.s16 	%p40, %rs14, 10;
	mov.u64 	%rd63, %rd62;
	@%p40 bra 	$L__BB1_14;
	add.s64 	%rd62, %rd62, 1;
	setp.lt.s64 	%p41, %rd62, %rd6;
	setp.lt.s64 	%p49, %rd62, %rd28;
	mov.u64 	%rd63, %rd6;
	@%p41 bra 	$L__BB1_12;
$L__BB1_14:
	and.pred  	%p42, %p47, %p49;
	not.pred 	%p43, %p42;
	@%p43 bra 	$L__BB1_18;
	add.s64 	%rd53, %rd1, %rd63;
	ld.global.u8 	%rs15, [%rd53];
	setp.ne.s16 	%p44, %rs15, 10;
	@%p44 bra 	$L__BB1_18;
	atom.global.add.u64 	%rd17, [%rd9], 1;
	setp.gt.s64 	%p45, %rd17, 59999;
	@%p45 bra 	$L__BB1_18;
	add.s64 	%rd54, %rd59, %rd29;
	add.s64 	%rd55, %rd63, %rd29;
	shl.b64 	%rd56, %rd17, 4;
	add.s64 	%rd57, %rd10, %rd56;
	st.global.u64 	[%rd57], %rd54;
	st.global.u64 	[%rd57+8], %rd55;
$L__BB1_18:
	add.s64 	%rd59, %rd63, 1;
	setp.lt.s64 	%p46, %rd59, %rd6;
	@%p46 bra 	$L__BB1_6;
	bra.uni 	$L__BB1_32;
$L__BB1_19:
	mov.b64 	%rd65, 0;
$L__BB1_20:
	add.s64 	%rd39, %rd65, %rd59;
	add.s64 	%rd40, %rd1, %rd39;
	ld.global.u8 	%rs4, [%rd40];
	add.s64 	%rd41, %rd7, %rd65;
	ld.global.u8 	%rs7, [%rd41];
	setp.ne.s16 	%p21, %rs4, %rs7;
	cvt.u32.u16 	%r5, %rs4;
	cvt.s32.s8 	%r6, %r5;
	cvt.u32.u16 	%r7, %rs7;
	cvt.s32.s8 	%r8, %r7;
	add.s32 	%r9, %r8, -32;
	setp.ne.s32 	%p22, %r9, %r6;
	and.pred  	%p23, %p21, %p22;
	mov.pred 	%p50, %p1;
	@%p23 bra 	$L__BB1_23;
	add.s64 	%rd65, %rd65, 1;
	setp.ne.s64 	%p24, %rd65, %rd8;
	@%p24 bra 	$L__BB1_20;
	setp.eq.s16 	%p25, %rs1, 0;
	setp.eq.s64 	%p26, %rd59, -1;
	xor.pred  	%p50, %p25, %p26;
$L__BB1_23:
	setp.ge.s64 	%p27, %rd59, %rd6;
	setp.lt.s64 	%p52, %rd59, %rd28;
	mov.u64 	%rd67, %rd59;
	@%p27 bra 	$L__BB1_27;
	mov.u64 	%rd66, %rd59;
$L__BB1_25:
	add.s64 	%rd42, %rd1, %rd66;
	ld.global.u8 	%rs10, [%rd42];
	setp.eq.s16 	%p28, %rs10, 10;
	mov.u64 	%rd67, %rd66;
	@%p28 bra 	$L__BB1_27;
	add.s64 	%rd66, %rd66, 1;
	setp.lt.s64 	%p29, %rd66, %rd6;
	setp.lt.s64 	%p52, %rd66, %rd28;
	mov.u64 	%rd67, %rd6;
	@%p29 bra 	$L__BB1_25;
$L__BB1_27:
	and.pred  	%p30, %p50, %p52;
	not.pred 	%p31, %p30;
	@%p31 bra 	$L__BB1_31;
	add.s64 	%rd43, %rd1, %rd67;
	ld.global.u8 	%rs11, [%rd43];
	setp.ne.s16 	%p32, %rs11, 10;
	@%p32 bra 	$L__BB1_31;
	atom.global.add.u64 	%rd25, [%rd9], 1;
	setp.gt.s64 	%p33, %rd25, 59999;
	@%p33 bra 	$L__BB1_31;
	add.s64 	%rd44, %rd59, %rd29;
	add.s64 	%rd45, %rd67, %rd29;
	shl.b64 	%rd46, %rd25, 4;
	add.s64 	%rd47, %rd10, %rd46;
	st.global.u64 	[%rd47], %rd44;
	st.global.u64 	[%rd47+8], %rd45;
$L__BB1_31:
	add.s64 	%rd59, %rd67, 1;
	setp.lt.s64 	%p34, %rd59, %rd6;
	@%p34 bra 	$L__BB1_19;
$L__BB1_32:
	ret;

}
	// .globl	_Z18cudaSearchFile_EndPKcxxx
.visible .entry _Z18cudaSearchFile_EndPKcxxx(
	.param .u64 .ptr .align 1 _Z18cudaSearchFile_EndPKcxxx_param_0,
	.param .u64 _Z18cudaSearchFile_EndPKcxxx_param_1,
	.param .u64 _Z18cudaSearchFile_EndPKcxxx_param_2,
	.param .u64 _Z18cudaSearchFile_EndPKcxxx_param_3
)
{
	.reg .pred 	%p<51>;
	.reg .b16 	%rs<16>;
	.reg .b32 	%r<10>;
	.reg .b64 	%rd<74>;

	ld.param.u64 	%rd34, [_Z18cudaSearchFile_EndPKcxxx_param_0];
	ld.param.u64 	%rd31, [_Z18cudaSearchFile_EndPKcxxx_param_1];
	ld.param.u64 	%rd32, [_Z18cudaSearchFile_EndPKcxxx_param_2];
	ld.param.u64 	%rd33, [_Z18cudaSearchFile_EndPKcxxx_param_3];
	cvta.to.global.u64 	%rd1, %rd34;
	mov.u32 	%r1, %tid.x;
	mov.u32 	%r2, %ctaid.x;
	shl.b32 	%r3, %r2, 10;
	or.b32  	%r4, %r3, %r1;
	cvt.u64.u32 	%rd35, %r4;
	mul.lo.s64 	%rd2, %rd31, %rd35;
	setp.lt.s64 	%p12, %rd2, 1;
	setp.ge.s64 	%p13, %rd2, %rd32;
	or.pred  	%p14, %p12, %p13;
	mov.u64 	%rd65, %rd2;
	@%p14 bra 	$L__BB2_4;
	mov.u64 	%rd64, %rd2;
$L__BB2_2:
	add.s64 	%rd36, %rd1, %rd64;
	ld.global.u8 	%rs2, [%rd36];
	setp.eq.s16 	%p15, %rs2, 10;
	mov.u64 	%rd65, %rd64;
	@%p15 bra 	$L__BB2_4;
	add.s64 	%rd4, %rd64, -1;
	setp.gt.u64 	%p16, %rd64, 1;
	mov.b64 	%rd65, 0;
	mov.u64 	%rd64, %rd4;
	@%p16 bra 	$L__BB2_2;
$L__BB2_4:
	add.s64 	%rd38, %rd2, %rd31;
	min.s64 	%rd6, %rd38, %rd32;
	setp.ge.s64 	%p17, %rd65, %rd6;
	@%p17 bra 	$L__BB2_30;
	ld.const.u64 	%rd7, [c_config+8];
	ld.const.u8 	%rs3, [c_config+40];
	setp.eq.s16 	%p18, %rs3, 0;
	ld.const.u64 	%rd39, [c_config];
	cvta.to.global.u64 	%rd8, %rd39;
	ld.const.u8 	%rs1, [c_config+16];
	setp.ne.s16 	%p1, %rs1, 0;
	ld.const.u64 	%rd40, [c_config+32];
	cvta.to.global.u64 	%rd9, %rd40;
	ld.const.u64 	%rd41, [c_config+24];
	cvta.to.global.u64 	%rd10, %rd41;
	@%p18 bra 	$L__BB2_6;
	bra.uni 	$L__BB2_18;
$L__BB2_6:
	add.s64 	%rd53, %rd65, 1;
	max.s64 	%rd12, %rd6, %rd53;
	mov.pred 	%p46, -1;
	mov.u64 	%rd67, %rd65;
$L__BB2_7:
	add.s64 	%rd54, %rd1, %rd67;
	ld.global.u8 	%rs12, [%rd54];
	setp.eq.s16 	%p34, %rs12, 10;
	mov.u64 	%rd68, %rd67;
	@%p34 bra 	$L__BB2_9;
	add.s64 	%rd67, %rd67, 1;
	setp.lt.s64 	%p35, %rd67, %rd6;
	setp.lt.s64 	%p46, %rd67, %rd32;
	mov.u64 	%rd68, %rd12;
	@%p35 bra 	$L__BB2_7;
$L__BB2_9:
	sub.s64 	%rd16, %rd68, %rd7;
	mov.b64 	%rd69, 0;
$L__BB2_10:
	add.s64 	%rd56, %rd69, %rd16;
	add.s64 	%rd57, %rd1, %rd56;
	ld.global.u8 	%rs13, [%rd57];
	add.s64 	%rd58, %rd8, %rd69;
	ld.global.u8 	%rs14, [%rd58];
	setp.ne.s16 	%p36, %rs13, %rs14;
	mov.pred 	%p47, %p1;
	@%p36 bra 	$L__BB2_13;
	add.s64 	%rd69, %rd69, 1;
	setp.ne.s64 	%p37, %rd69, %rd7;
	@%p37 bra 	$L__BB2_10;
	setp.eq.s16 	%p38, %rs1, 0;
	setp.eq.s64 	%p39, %rd16, -1;
	xor.pred  	%p47, %p38, %p39;
$L__BB2_13:
	and.pred  	%p40, %p46, %p47;
	not.pred 	%p41, %p40;
	@%p41 bra 	$L__BB2_17;
	add.s64 	%rd59, %rd1, %rd68;
	ld.global.u8 	%rs15, [%rd59];
	setp.ne.s16 	%p42, %rs15, 10;
	@%p42 bra 	$L__BB2_17;
	atom.global.add.u64 	%rd19, [%rd9], 1;
	setp.gt.s64 	%p43, %rd19, 59999;
	@%p43 bra 	$L__BB2_17;
	add.s64 	%rd60, %rd65, %rd33;
	add.s64 	%rd61, %rd68, %rd33;
	shl.b64 	%rd62, %rd19, 4;
	add.s64 	%rd63, %rd10, %rd62;
	st.global.u64 	[%rd63], %rd60;
	st.global.u64 	[%rd63+8], %rd61;
$L__BB2_17:
	add.s64 	%rd65, %rd68, 1;
	setp.lt.s64 	%p44, %rd65, %rd6;
	@%p44 bra 	$L__BB2_6;
	bra.uni 	$L__BB2_30;
$L__BB2_18:
	add.s64 	%rd42, %rd65, 1;
	max.s64 	%rd22, %rd6, %rd42;
	mov.pred 	%p49, -1;
	mov.u64 	%rd71, %rd65;
$L__BB2_19:
	add.s64 	%rd43, %rd1, %rd71;
	ld.global.u8 	%rs4, [%rd43];
	setp.eq.s16 	%p20, %rs4, 10;
	mov.u64 	%rd72, %rd71;
	@%p20 bra 	$L__BB2_21;
	add.s64 	%rd71, %rd71, 1;
	setp.lt.s64 	%p21, %rd71, %rd6;
	setp.lt.s64 	%p49, %rd71, %rd32;
	mov.u64 	%rd72, %rd22;
	@%p21 bra 	$L__BB2_19;
$L__BB2_21:
	sub.s64 	%rd26, %rd72, %rd7;
	mov.b64 	%rd73, 0;
$L__BB2_22:
	add.s64 	%rd45, %rd73, %rd26;
	add.s64 	%rd46, %rd1, %rd45;
	ld.global.u8 	%rs5, [%rd46];
	add.s64 	%rd47, %rd8, %rd73;
	ld.global.u8 	%rs8, [%rd47];
	setp.ne.s16 	%p22, %rs5, %rs8;
	cvt.u32.u16 	%r5, %rs5;
	cvt.s32.s8 	%r6, %r5;
	cvt.u32.u16 	%r7, %rs8;
	cvt.s32.s8 	%r8, %r7;
	add.s32 	%r9, %r8, -32;
	setp.ne.s32 	%p23, %r9, %r6;
	and.pred  	%p24, %p22, %p23;
	mov.pred 	%p50, %p1;
	@%p24 bra 	$L__BB2_25;
	add.s64 	%rd73, %rd73, 1;
	setp.ne.s64 	%p25, %rd73, %rd7;
	@%p25 bra 	$L__BB2_22;
	setp.eq.s16 	%p26, %rs1, 0;
	setp.eq.s64 	%p27, %rd26, -1;
	xor.pred  	%p50, %p26, %p27;
$L__BB2_25:
	and.pred  	%p28, %p49, %p50;
	not.pred 	%p29, %p28;
	@%p29 bra 	$L__BB2_29;
	add.s64 	%rd48, %rd1, %rd72;
	ld.global.u8 	%rs11, [%rd48];
	setp.ne.s16 	%p30, %rs11, 10;
	@%p30 bra 	$L__BB2_29;
	atom.global.add.u64 	%rd29, [%rd9], 1;
	setp.gt.s64 	%p31, %rd29, 59999;
	@%p31 bra 	$L__BB2_29;
	add.s64 	%rd49, %rd65, %rd33;
	add.s64 	%rd50, %rd72, %rd33;
	shl.b64 	%rd51, %rd29, 4;
	add.s64 	%rd52, %rd10, %rd51;
	st.global.u64 	[%rd52], %rd49;
	st.global.u64 	[%rd52+8], %rd50;
$L__BB2_29:
	add.s64 	%rd65, %rd72, 1;
	setp.lt.s64 	%p32, %rd65, %rd6;
	@%p32 bra 	$L__BB2_18;
$L__BB2_30:
	ret;

}


// ===== COMPILED SASS (sm_100) =====

	.target	sm_100

	.elftype	@"ET_EXEC"


//--------------------- .note.nv.tkinfo           --------------------------
	.section	.note.nv.tkinfo,"",@"SHT_NOTE"
	.sectionflags	@"SHF_NOTE_NV_TKINFO"
	.tkinfo
        /*0018*/ 	.word	0x00000002
        /*0030*/ 	.string	""
        /*0030*/ 	.string	"ptxas"
        /*0030*/ 	.string	"Cuda compilation tools, release 13.0, V13.0.88"
        /*0030*/ 	.string	"Build cuda_13.0.r13.0/compiler.36424714_0"
        /*0030*/ 	.string	"-arch sm_100 -m 64 "



//--------------------- .note.nv.cuinfo           --------------------------
	.section	.note.nv.cuinfo,"",@"SHT_NOTE"
	.sectionflags	@"SHF_NOTE_NV_CUINFO"
        /*0018*/ 	.short	0x0002
        /*001a*/ 	.short	0x0064
        /*001c*/ 	.short	0x0082
	.zero		2


//--------------------- .nv.info                  --------------------------
	.section	.nv.info,"",@"SHT_CUDA_INFO"
	.align	4


	//----- nvinfo : EIATTR_REGCOUNT
	.align		4
        /*0000*/ 	.byte	0x04, 0x2f
        /*0002*/ 	.short	(.L_2 - .L_1)
	.align		4
.L_1:
        /*0004*/ 	.word	index@(_Z14cudaSearchFilePKcxxx)
        /*0008*/ 	.word	0x00000017


	//----- nvinfo : EIATTR_FRAME_SIZE
	.align		4
.L_2:
        /*000c*/ 	.byte	0x04, 0x11
        /*000e*/ 	.short	(.L_4 - .L_3)
	.align		4
.L_3:
        /*0010*/ 	.word	index@(_Z14cudaSearchFilePKcxxx)
        /*0014*/ 	.word	0x00000000


	//----- nvinfo : EIATTR_REGCOUNT
	.align		4
.L_4:
        /*0018*/ 	.byte	0x04, 0x2f
        /*001a*/ 	.short	(.L_6 - .L_5)
	.align		4
.L_5:
        /*001c*/ 	.word	index@(_Z20cudaSearchFile_StartPKcxxx)
        /*0020*/ 	.word	0x00000016


	//----- nvinfo : EIATTR_FRAME_SIZE
	.align		4
.L_6:
        /*0024*/ 	.byte	0x04, 0x11
        /*0026*/ 	.short	(.L_8 - .L_7)
	.align		4
.L_7:
        /*0028*/ 	.word	index@(_Z20cudaSearchFile_StartPKcxxx)
        /*002c*/ 	.word	0x00000000


	//----- nvinfo : EIATTR_REGCOUNT
	.align		4
.L_8:
        /*0030*/ 	.byte	0x04, 0x2f
        /*0032*/ 	.short	(.L_10 - .L_9)
	.align		4
.L_9:
        /*0034*/ 	.word	index@(_Z18cudaSearchFile_EndPKcxxx)
        /*0038*/ 	.word	0x00000016


	//----- nvinfo : EIATTR_FRAME_SIZE
	.align		4
.L_10:
        /*003c*/ 	.byte	0x04, 0x11
        /*003e*/ 	.short	(.L_12 - .L_11)
	.align		4
.L_11:
        /*0040*/ 	.word	index@(_Z18cudaSearchFile_EndPKcxxx)
        /*0044*/ 	.word	0x00000000


	//----- nvinfo : EIATTR_MIN_STACK_SIZE
	.align		4
.L_12:
        /*0048*/ 	.byte	0x04, 0x12
        /*004a*/ 	.short	(.L_14 - .L_13)
	.align		4
.L_13:
        /*004c*/ 	.word	index@(_Z18cudaSearchFile_EndPKcxxx)
        /*0050*/ 	.word	0x00000000


	//----- nvinfo : EIATTR_MIN_STACK_SIZE
	.align		4
.L_14:
        /*0054*/ 	.byte	0x04, 0x12
        /*0056*/ 	.short	(.L_16 - .L_15)
	.align		4
.L_15:
        /*0058*/ 	.word	index@(_Z20cudaSearchFile_StartPKcxxx)
        /*005c*/ 	.word	0x00000000


	//----- nvinfo : EIATTR_MIN_STACK_SIZE
	.align		4
.L_16:
        /*0060*/ 	.byte	0x04, 0x12
        /*0062*/ 	.short	(.L_18 - .L_17)
	.align		4
.L_17:
        /*0064*/ 	.word	index@(_Z14cudaSearchFilePKcxxx)
        /*0068*/ 	.word	0x00000000
.L_18:


//--------------------- .nv.compat                --------------------------
	.section	.nv.compat,"",@"SHT_CUDA_COMPAT_INFO"
	.align	4
        /*0000*/ 	.byte	0x02, 0x09, 0x00, 0x00, 0x02, 0x02, 0x01, 0x00, 0x02, 0x05, 0x05, 0x00, 0x03, 0x07, 0x01, 0x01
        /*0010*/ 	.byte	0x02, 0x03, 0x00, 0x00, 0x02, 0x06, 0x01, 0x00, 0x04, 0x0b, 0x08, 0x00, 0x09, 0x00, 0x00, 0x00
        /*0020*/ 	.byte	0x00, 0x00, 0x00, 0x00


//--------------------- .nv.info._Z18cudaSearchFile_EndPKcxxx --------------------------
	.section	.nv.info._Z18cudaSearchFile_EndPKcxxx,"",@"SHT_CUDA_INFO"
	.sectionflags	@""
	.align	4


	//----- nvinfo : EIATTR_CUDA_API_VERSION
	.align		4
        /*0000*/ 	.byte	0x04, 0x37
        /*0002*/ 	.short	(.L_20 - .L_19)
.L_19:
        /*0004*/ 	.word	0x00000082


	//----- nvinfo : EIATTR_KPARAM_INFO
	.align		4
.L_20:
        /*0008*/ 	.byte	0x04, 0x17
        /*000a*/ 	.short	(.L_22 - .L_21)
.L_21:
        /*000c*/ 	.word	0x00000000
        /*0010*/ 	.short	0x0003
        /*0012*/ 	.short	0x0018
        /*0014*/ 	.byte	0x00, 0xf0, 0x21, 0x00


	//----- nvinfo : EIATTR_KPARAM_INFO
	.align		4
.L_22:
        /*0018*/ 	.byte	0x04, 0x17
        /*001a*/ 	.short	(.L_24 - .L_23)
.L_23:
        /*001c*/ 	.word	0x00000000
        /*0020*/ 	.short	0x0002
        /*0022*/ 	.short	0x0010
        /*0024*/ 	.byte	0x00, 0xf0, 0x21, 0x00


	//----- nvinfo : EIATTR_KPARAM_INFO
	.align		4
.L_24:
        /*0028*/ 	.byte	0x04, 0x17
        /*002a*/ 	.short	(.L_26 - .L_25)
.L_25:
        /*002c*/ 	.word	0x00000000
        /*0030*/ 	.short	0x0001
        /*0032*/ 	.short	0x0008
        /*0034*/ 	.byte	0x00, 0xf0, 0x21, 0x00


	//----- nvinfo : EIATTR_KPARAM_INFO
	.align		4
.L_26:
        /*0038*/ 	.byte	0x04, 0x17
        /*003a*/ 	.short	(.L_28 - .L_27)
.L_27:
        /*003c*/ 	.word	0x00000000
        /*0040*/ 	.short	0x0000
        /*0042*/ 	.short	0x0000
        /*0044*/ 	.byte	0x00, 0xf5, 0x21, 0x00


	//----- nvinfo : EIATTR_SPARSE_MMA_MASK
	.align		4
.L_28:
        /*0048*/ 	.byte	0x03, 0x50
        /*004a*/ 	.short	0x0000


	//----- nvinfo : EIATTR_MAXREG_COUNT
	.align		4
        /*004c*/ 	.byte	0x03, 0x1b
        /*004e*/ 	.short	0x00ff


	//----- nvinfo : EIATTR_MERCURY_ISA_VERSION
	.align		4
        /*0050*/ 	.byte	0x03, 0x5f
        /*0052*/ 	.short	0x0101


	//----- nvinfo : EIATTR_INT_WARP_WIDE_INSTR_OFFSETS
	.align		4
        /*0054*/ 	.byte	0x04, 0x31
        /*0056*/ 	.short	(.L_30 - .L_29)


	//   ....[0]....
.L_29:
        /*0058*/ 	.word	0x000007a0


	//   ....[1]....
        /*005c*/ 	.word	0x000008a0


	//   ....[2]....
        /*0060*/ 	.word	0x000008b0


	//   ....[3]....
        /*0064*/ 	.word	0x00000e00


	//   ....[4]....
        /*0068*/ 	.word	0x00000f00


	//   ....[5]....
        /*006c*/ 	.word	0x00000f10


	//----- nvinfo : EIATTR_VRC_CTA_INIT_COUNT
	.align		4
.L_30:
        /*0070*/ 	.byte	0x02, 0x4a
	.zero		1
	.zero		1


	//----- nvinfo : EIATTR_EXIT_INSTR_OFFSETS
	.align		4
        /*0074*/ 	.byte	0x04, 0x1c
        /*0076*/ 	.short	(.L_32 - .L_31)


	//   ....[0]....
.L_31:
        /*0078*/ 	.word	0x000002c0


	//   ....[1]....
        /*007c*/ 	.word	0x00000a20


	//   ....[2]....
        /*0080*/ 	.word	0x00001080


	//----- nvinfo : EIATTR_CRS_STACK_SIZE
	.align		4
.L_32:
        /*0084*/ 	.byte	0x04, 0x1e
        /*0086*/ 	.short	(.L_34 - .L_33)
.L_33:
        /*0088*/ 	.word	0x00000000


	//----- nvinfo : EIATTR_CBANK_PARAM_SIZE
	.align		4
.L_34:
        /*008c*/ 	.byte	0x03, 0x19
        /*008e*/ 	.short	0x0020


	//----- nvinfo : EIATTR_PARAM_CBANK
	.align		4
        /*0090*/ 	.byte	0x04, 0x0a
        /*0092*/ 	.short	(.L_36 - .L_35)
	.align		4
.L_35:
        /*0094*/ 	.word	index@(.nv.constant0._Z18cudaSearchFile_EndPKcxxx)
        /*0098*/ 	.short	0x0380
        /*009a*/ 	.short	0x0020


	//----- nvinfo : EIATTR_SW_WAR
	.align		4
.L_36:
        /*009c*/ 	.byte	0x04, 0x36
        /*009e*/ 	.short	(.L_38 - .L_37)
.L_37:
        /*00a0*/ 	.word	0x00000008
.L_38:


//--------------------- .nv.info._Z20cudaSearchFile_StartPKcxxx --------------------------
	.section	.nv.info._Z20cudaSearchFile_StartPKcxxx,"",@"SHT_CUDA_INFO"
	.sectionflags	@""
	.align	4


	//----- nvinfo : EIATTR_CUDA_API_VERSION
	.align		4
        /*0000*/ 	.byte	0x04, 0x37
        /*0002*/ 	.short	(.L_40 - .L_39)
.L_39:
        /*0004*/ 	.word	0x00000082


	//----- nvinfo : EIATTR_KPARAM_INFO
	.align		4
.L_40:
        /*0008*/ 	.byte	0x04, 0x17
        /*000a*/ 	.short	(.L_42 - .L_41)
.L_41:
        /*000c*/ 	.word	0x00000000
        /*0010*/ 	.short	0x0003
        /*0012*/ 	.short	0x0018
        /*0014*/ 	.byte	0x00, 0xf0, 0x21, 0x00


	//----- nvinfo : EIATTR_KPARAM_INFO
	.align		4
.L_42:
        /*0018*/ 	.byte	0x04, 0x17
        /*001a*/ 	.short	(.L_44 - .L_43)
.L_43:
        /*001c*/ 	.word	0x00000000
        /*0020*/ 	.short	0x0002
        /*0022*/ 	.short	0x0010
        /*0024*/ 	.byte	0x00, 0xf0, 0x21, 0x00


	//----- nvinfo : EIATTR_KPARAM_INFO
	.align		4
.L_44:
        /*0028*/ 	.byte	0x04, 0x17
        /*002a*/ 	.short	(.L_46 - .L_45)
.L_45:
        /*002c*/ 	.word	0x00000000
        /*0030*/ 	.short	0x0001
        /*0032*/ 	.short	0x0008
        /*0034*/ 	.byte	0x00, 0xf0, 0x21, 0x00


	//----- nvinfo : EIATTR_KPARAM_INFO
	.align		4
.L_46:
        /*0038*/ 	.byte	0x04, 0x17
        /*003a*/ 	.short	(.L_48 - .L_47)
.L_47:
        /*003c*/ 	.word	0x00000000
        /*0040*/ 	.short	0x0000
        /*0042*/ 	.short	0x0000
        /*0044*/ 	.byte	0x00, 0xf5, 0x21, 0x00


	//----- nvinfo : EIATTR_SPARSE_MMA_MASK
	.align		4
.L_48:
        /*0048*/ 	.byte	0x03, 0x50
        /*004a*/ 	.short	0x0000


	//----- nvinfo : EIATTR_MAXREG_COUNT
	.align		4
        /*004c*/ 	.byte	0x03, 0x1b
        /*004e*/ 	.short	0x00ff


	//----- nvinfo : EIATTR_MERCURY_ISA_VERSION
	.align		4
        /*0050*/ 	.byte	0x03, 0x5f
        /*0052*/ 	.short	0x0101


	//----- nvinfo : EIATTR_INT_WARP_WIDE_INSTR_OFFSETS
	.align		4
        /*0054*/ 	.byte	0x04, 0x31
        /*0056*/ 	.short	(.L_50 - .L_49)


	//   ....[0]....
.L_49:
        /*0058*/ 	.word	0x000007d0


	//   ....[1]....
        /*005c*/ 	.word	0x000008d0


	//   ....[2]....
        /*0060*/ 	.word	0x000008e0


	//   ....[3]....
        /*0064*/ 	.word	0x00000e50


	//   ....[4]....
        /*0068*/ 	.word	0x00000f50


	//   ....[5]....
        /*006c*/ 	.word	0x00000f60


	//----- nvinfo : EIATTR_VRC_CTA_INIT_COUNT
	.align		4
.L_50:
        /*0070*/ 	.byte	0x02, 0x4a
	.zero		1
	.zero		1


	//----- nvinfo : EIATTR_EXIT_INSTR_OFFSETS
	.align		4
        /*0074*/ 	.byte	0x04, 0x1c
        /*0076*/ 	.short	(.L_52 - .L_51)


	//   ....[0]....
.L_51:
        /*0078*/ 	.word	0x000002c0


	//   ....[1]....
        /*007c*/ 	.word	0x00000a50


	//   ....[2]....
        /*0080*/ 	.word	0x000010d0


	//----- nvinfo : EIATTR_CRS_STACK_SIZE
	.align		4
.L_52:
        /*0084*/ 	.byte	0x04, 0x1e
        /*0086*/ 	.short	(.L_54 - .L_53)
.L_53:
        /*0088*/ 	.word	0x00000000


	//----- nvinfo : EIATTR_CBANK_PARAM_SIZE
	.align		4
.L_54:
        /*008c*/ 	.byte	0x03, 0x19
        /*008e*/ 	.short	0x0020


	//----- nvinfo : EIATTR_PARAM_CBANK
	.align		4
        /*0090*/ 	.byte	0x04, 0x0a
        /*0092*/ 	.short	(.L_56 - .L_55)
	.align		4
.L_55:
        /*0094*/ 	.word	index@(.nv.constant0._Z20cudaSearchFile_StartPKcxxx)
        /*0098*/ 	.short	0x0380
        /*009a*/ 	.short	0x0020


	//----- nvinfo : EIATTR_SW_WAR
	.align		4
.L_56:
        /*009c*/ 	.byte	0x04, 0x36
        /*009e*/ 	.short	(.L_58 - .L_57)
.L_57:
        /*00a0*/ 	.word	0x00000008
.L_58:


//--------------------- .nv.info._Z14cudaSearchFilePKcxxx --------------------------
	.section	.nv.info._Z14cudaSearchFilePKcxxx,"",@"SHT_CUDA_INFO"
	.sectionflags	@""
	.align	4


	//----- nvinfo : EIATTR_CUDA_API_VERSION
	.align		4
        /*0000*/ 	.byte	0x04, 0x37
        /*0002*/ 	.short	(.L_60 - .L_59)
.L_59:
        /*0004*/ 	.word	0x00000082


	//----- nvinfo : EIATTR_KPARAM_INFO
	.align		4
.L_60:
        /*0008*/ 	.byte	0x04, 0x17
        /*000a*/ 	.short	(.L_62 - .L_61)
.L_61:
        /*000c*/ 	.word	0x00000000
        /*0010*/ 	.short	0x0003
        /*0012*/ 	.short	0x0018
        /*0014*/ 	.byte	0x00, 0xf0, 0x21, 0x00


	//----- nvinfo : EIATTR_KPARAM_INFO
	.align		4
.L_62:
        /*0018*/ 	.byte	0x04, 0x17
        /*001a*/ 	.short	(.L_64 - .L_63)
.L_63:
        /*001c*/ 	.word	0x00000000
        /*0020*/ 	.short	0x0002
        /*0022*/ 	.short	0x0010
        /*0024*/ 	.byte	0x00, 0xf0, 0x21, 0x00


	//----- nvinfo : EIATTR_KPARAM_INFO
	.align		4
.L_64:
        /*0028*/ 	.byte	0x04, 0x17
        /*002a*/ 	.short	(.L_66 - .L_65)
.L_65:
        /*002c*/ 	.word	0x00000000
        /*0030*/ 	.short	0x0001
        /*0032*/ 	.short	0x0008
        /*0034*/ 	.byte	0x00, 0xf0, 0x21, 0x00


	//----- nvinfo : EIATTR_KPARAM_INFO
	.align		4
.L_66:
        /*0038*/ 	.byte	0x04, 0x17
        /*003a*/ 	.short	(.L_68 - .L_67)
.L_67:
        /*003c*/ 	.word	0x00000000
        /*0040*/ 	.short	0x0000
        /*0042*/ 	.short	0x0000
        /*0044*/ 	.byte	0x00, 0xf5, 0x21, 0x00


	//----- nvinfo : EIATTR_SPARSE_MMA_MASK
	.align		4
.L_68:
        /*0048*/ 	.byte	0x03, 0x50
        /*004a*/ 	.short	0x0000


	//----- nvinfo : EIATTR_MAXREG_COUNT
	.align		4
        /*004c*/ 	.byte	0x03, 0x1b
        /*004e*/ 	.short	0x00ff


	//----- nvinfo : EIATTR_MERCURY_ISA_VERSION
	.align		4
        /*0050*/ 	.byte	0x03, 0x5f
        /*0052*/ 	.short	0x0101


	//----- nvinfo : EIATTR_INT_WARP_WIDE_INSTR_OFFSETS
	.align		4
        /*0054*/ 	.byte	0x04, 0x31
        /*0056*/ 	.short	(.L_70 - .L_69)


	//   ....[0]....
.L_69:
        /*0058*/ 	.word	0x00000bd0


	//   ....[1]....
        /*005c*/ 	.word	0x00000cd0


	//   ....[2]....
        /*0060*/ 	.word	0x00000ce0


	//----- nvinfo : EIATTR_VRC_CTA_INIT_COUNT
	.align		4
.L_70:
        /*0064*/ 	.byte	0x02, 0x4a
	.zero		1
	.zero		1


	//----- nvinfo : EIATTR_EXIT_INSTR_OFFSETS
	.align		4
        /*0068*/ 	.byte	0x04, 0x1c
        /*006a*/ 	.short	(.L_72 - .L_71)


	//   ....[0]....
.L_71:
        /*006c*/ 	.word	0x000002c0


	//   ....[1]....
        /*0070*/ 	.word	0x00000e40


	//----- nvinfo : EIATTR_CRS_STACK_SIZE
	.align		4
.L_72:
        /*0074*/ 	.byte	0x04, 0x1e
        /*0076*/ 	.short	(.L_74 - .L_73)
.L_73:
        /*0078*/ 	.word	0x00000000


	//----- nvinfo : EIATTR_CBANK_PARAM_SIZE
	.align		4
.L_74:
        /*007c*/ 	.byte	0x03, 0x19
        /*007e*/ 	.short	0x0020


	//----- nvinfo : EIATTR_PARAM_CBANK
	.align		4
        /*0080*/ 	.byte	0x04, 0x0a
        /*0082*/ 	.short	(.L_76 - .L_75)
	.align		4
.L_75:
        /*0084*/ 	.word	index@(.nv.constant0._Z14cudaSearchFilePKcxxx)
        /*0088*/ 	.short	0x0380
        /*008a*/ 	.short	0x0020


	//----- nvinfo : EIATTR_SW_WAR
	.align		4
.L_76:
        /*008c*/ 	.byte	0x04, 0x36
        /*008e*/ 	.short	(.L_78 - .L_77)
.L_77:
        /*0090*/ 	.word	0x00000008
.L_78:


//--------------------- .nv.callgraph             --------------------------
	.section	.nv.callgraph,"",@"SHT_CUDA_CALLGRAPH"
	.align	4
	.sectionentsize	8
	.align		4
        /*0000*/ 	.word	0x00000000
	.align		4
        /*0004*/ 	.word	0xffffffff
	.align		4
        /*0008*/ 	.word	0x00000000
	.align		4
        /*000c*/ 	.word	0xfffffffe
	.align		4
        /*0010*/ 	.word	0x00000000
	.align		4
        /*0014*/ 	.word	0xfffffffd
	.align		4
        /*0018*/ 	.word	0x00000000
	.align		4
        /*001c*/ 	.word	0xfffffffc


//--------------------- .nv.constant3             --------------------------
	.section	.nv.constant3,"a",@progbits
	.align	8
.nv.constant3:
	.type		c_config,@object
	.size		c_config,(.L_0 - c_config)
c_config:
	.zero		48
.L_0:


//--------------------- .text._Z18cudaSearchFile_EndPKcxxx --------------------------
	.section	.text._Z18cudaSearchFile_EndPKcxxx,"ax",@progbits
	.align	128
        .global         _Z18cudaSearchFile_EndPKcxxx
        .type           _Z18cudaSearchFile_EndPKcxxx,@function
        .size           _Z18cudaSearchFile_EndPKcxxx,(.L_x_72 - _Z18cudaSearchFile_EndPKcxxx)
        .other          _Z18cudaSearchFile_EndPKcxxx,@"STO_CUDA_ENTRY STV_DEFAULT"
_Z18cudaSearchFile_EndPKcxxx:
.text._Z18cudaSearchFile_EndPKcxxx:
[----:B------:R-:W-:Y:S01]  /*0000*/  LDC R1, c[0x0][0x37c] ;  /* 0x0000df00ff017b82 */ /* 0x000fe20000000800 */
[----:B------:R-:W0:Y:S07]  /*0010*/  S2R R3, SR_TID.X ;  /* 0x0000000000037919 */ /* 0x000e2e0000002100 */
[----:B------:R-:W1:Y:S01]  /*0020*/  S2UR UR4, SR_CTAID.X ;  /* 0x00000000000479c3 */ /* 0x000e620000002500 */
[----:B------:R-:W2:Y:S01]  /*0030*/  LDCU.64 UR6, c[0x0][0x388] ;  /* 0x00007100ff0677ac */ /* 0x000ea20008000a00 */
[----:B------:R-:W-:Y:S01]  /*0040*/  BSSY.RECONVERGENT B0, `(.L_x_0) ;  /* 0x000001d000007945 */ /* 0x000fe20003800200 */
[----:B------:R-:W3:Y:S01]  /*0050*/  LDCU.64 UR10, c[0x0][0x390] ;  /* 0x00007200ff0a77ac */ /* 0x000ee20008000a00 */
[----:B------:R-:W4:Y:S01]  /*0060*/  LDCU.64 UR8, c[0x0][0x358] ;  /* 0x00006b00ff0877ac */ /* 0x000f220008000a00 */
[----:B-1----:R-:W-:-:S06]  /*0070*/  USHF.L.U32 UR4, UR4, 0xa, URZ ;  /* 0x0000000a04047899 */ /* 0x002fcc00080006ff */
[----:B0-----:R-:W-:-:S05]  /*0080*/  LOP3.LUT R3, R3, UR4, RZ, 0xfc, !PT ;  /* 0x0000000403037c12 */ /* 0x001fca000f8efcff */
[----:B------:R-:W0:Y:S01]  /*0090*/  LDCU.64 UR4, c[0x0][0x380] ;  /* 0x00007000ff0477ac */ /* 0x000e220008000a00 */
[----:B--2---:R-:W-:-:S04]  /*00a0*/  IMAD.WIDE.U32 R4, R3, UR6, RZ ;  /* 0x0000000603047c25 */ /* 0x004fc8000f8e00ff */
[----:B------:R-:W-:Y:S01]  /*00b0*/  IMAD R8, R3, UR7, R5 ;  /* 0x0000000703087c24 */ /* 0x000fe2000f8e0205 */
[C---:B---3--:R-:W-:Y:S01]  /*00c0*/  ISETP.GE.U32.AND P0, PT, R4.reuse, UR10, PT ;  /* 0x0000000a04007c0c */ /* 0x048fe2000bf06070 */
[----:B------:R-:W-:Y:S01]  /*00d0*/  IMAD.MOV.U32 R0, RZ, RZ, R4 ;  /* 0x000000ffff007224 */ /* 0x000fe200078e0004 */
[----:B------:R-:W-:Y:S01]  /*00e0*/  ISETP.LT.U32.AND P1, PT, R4, 0x1, PT ;  /* 0x000000010400780c */ /* 0x000fe20003f21070 */
[----:B------:R-:W-:Y:S01]  /*00f0*/  IMAD.MOV.U32 R2, RZ, RZ, R8 ;  /* 0x000000ffff027224 */ /* 0x000fe200078e0008 */
[----:B------:R-:W-:-:S04]  /*0100*/  ISETP.GE.AND.EX P0, PT, R8, UR11, PT, P0 ;  /* 0x0000000b08007c0c */ /* 0x000fc8000bf06300 */
[----:B------:R-:W-:-:S13]  /*0110*/  ISETP.LT.OR.EX P0, PT, R8, RZ, P0, P1 ;  /* 0x000000ff0800720c */ /* 0x000fda0000701710 */
[----:B0---4-:R-:W-:Y:S05]  /*0120*/  @P0 BRA `(.L_x_1) ;  /* 0x0000000000380947 */ /* 0x011fea0003800000 */
[----:B------:R-:W-:Y:S02]  /*0130*/  IMAD.MOV.U32 R0, RZ, RZ, R4 ;  /* 0x000000ffff007224 */ /* 0x000fe400078e0004 */
[----:B------:R-:W-:-:S07]  /*0140*/  IMAD.MOV.U32 R2, RZ, RZ, R8 ;  /* 0x000000ffff027224 */ /* 0x000fce00078e0008 */
.L_x_2:
[----:B------:R-:W-:-:S04]  /*0150*/  IADD3 R6, P0, PT, R0, UR4, RZ ;  /* 0x0000000400067c10 */ /* 0x000fc8000ff1e0ff */
[----:B------:R-:W-:-:S05]  /*0160*/  IADD3.X R7, PT, PT, R2, UR5, RZ, P0, !PT ;  /* 0x0000000502077c10 */ /* 0x000fca00087fe4ff */
[----:B------:R-:W2:Y:S02]  /*0170*/  LDG.E.U8 R6, desc[UR8][R6.64] ;  /* 0x0000000806067981 */ /* 0x000ea4000c1e1100 */
[----:B--2---:R-:W-:-:S13]  /*0180*/  ISETP.NE.AND P0, PT, R6, 0xa, PT ;  /* 0x0000000a0600780c */ /* 0x004fda0003f05270 */
[----:B------:R-:W-:Y:S05]  /*0190*/  @!P0 BRA `(.L_x_1) ;  /* 0x00000000001c8947 */ /* 0x000fea0003800000 */
[C---:B------:R-:W-:Y:S02]  /*01a0*/  ISETP.GT.U32.AND P0, PT, R0.reuse, 0x1, PT ;  /* 0x000000010000780c */ /* 0x040fe40003f04070 */
[----:B------:R-:W-:Y:S02]  /*01b0*/  IADD3 R0, P1, PT, R0, -0x1, RZ ;  /* 0xffffffff00007810 */ /* 0x000fe40007f3e0ff */
[C---:B------:R-:W-:Y:S02]  /*01c0*/  ISETP.GT.U32.AND.EX P0, PT, R2.reuse, RZ, PT, P0 ;  /* 0x000000ff0200720c */ /* 0x040fe40003f04100 */
[----:B------:R-:W-:-:S11]  /*01d0*/  IADD3.X R2, PT, PT, R2, -0x1, RZ, P1, !PT ;  /* 0xffffffff02027810 */ /* 0x000fd60000ffe4ff */
[----:B------:R-:W-:Y:S05]  /*01e0*/  @P0 BRA `(.L_x_2) ;  /* 0xfffffffc00d80947 */ /* 0x000fea000383ffff */
[----:B------:R-:W-:Y:S02]  /*01f0*/  IMAD.MOV.U32 R0, RZ, RZ, RZ ;  /* 0x000000ffff007224 */ /* 0x000fe400078e00ff */
[----:B------:R-:W-:-:S07]  /*0200*/  IMAD.MOV.U32 R2, RZ, RZ, RZ ;  /* 0x000000ffff027224 */ /* 0x000fce00078e00ff */
.L_x_1:
[----:B------:R-:W-:Y:S05]  /*0210*/  BSYNC.RECONVERGENT B0 ;  /* 0x0000000000007941 */ /* 0x000fea0003800200 */
.L_x_0:
[----:B------:R-:W0:Y:S01]  /*0220*/  LDCU.64 UR6, c[0x0][0x388] ;  /* 0x00007100ff0677ac */ /* 0x000e220008000a00 */
[----:B------:R-:W1:Y:S01]  /*0230*/  LDCU.64 UR10, c[0x0][0x390] ;  /* 0x00007200ff0a77ac */ /* 0x000e620008000a00 */
[----:B0-----:R-:W-:-:S04]  /*0240*/  IADD3 R3, P0, PT, R4, UR6, RZ ;  /* 0x0000000604037c10 */ /* 0x001fc8000ff1e0ff */
[----:B------:R-:W-:Y:S02]  /*0250*/  IADD3.X R5, PT, PT, R8, UR7, RZ, P0, !PT ;  /* 0x0000000708057c10 */ /* 0x000fe400087fe4ff */
[----:B-1----:R-:W-:-:S04]  /*0260*/  ISETP.LT.U32.AND P0, PT, R3, UR10, PT ;  /* 0x0000000a03007c0c */ /* 0x002fc8000bf01070 */
[----:B------:R-:W-:-:S04]  /*0270*/  ISETP.LT.AND.EX P0, PT, R5, UR11, PT, P0 ;  /* 0x0000000b05007c0c */ /* 0x000fc8000bf01300 */
[----:B------:R-:W-:Y:S02]  /*0280*/  SEL R3, R3, UR10, P0 ;  /* 0x0000000a03037c07 */ /* 0x000fe40008000000 */
[----:B------:R-:W-:Y:S02]  /*0290*/  SEL R5, R5, UR11, P0 ;  /* 0x0000000b05057c07 */ /* 0x000fe40008000000 */
[----:B------:R-:W-:-:S04]  /*02a0*/  ISETP.GE.U32.AND P0, PT, R0, R3, PT ;  /* 0x000000030000720c */ /* 0x000fc80003f06070 */
[----:B------:R-:W-:-:S13]  /*02b0*/  ISETP.GE.AND.EX P0, PT, R2, R5, PT, P0 ;  /* 0x000000050200720c */ /* 0x000fda0003f06300 */
[----:B------:R-:W-:Y:S05]  /*02c0*/  @P0 EXIT ;  /* 0x000000000000094d */ /* 0x000fea0003800000 */
[----:B------:R-:W0:Y:S01]  /*02d0*/  LDCU.U8 UR4, c[0x3][0x28] ;  /* 0x00c00500ff0477ac */ /* 0x000e220008000000 */
[----:B------:R-:W1:Y:S01]  /*02e0*/  LDCU.U8 UR10, c[0x3][0x10] ;  /* 0x00c00200ff0a77ac */ /* 0x000e620008000000 */
[----:B------:R-:W2:Y:S01]  /*02f0*/  LDCU.64 UR14, c[0x0][0x380] ;  /* 0x00007000ff0e77ac */ /* 0x000ea20008000a00 */
[----:B------:R-:W3:Y:S01]  /*0300*/  LDCU.64 UR20, c[0x0][0x380] ;  /* 0x00007000ff1477ac */ /* 0x000ee20008000a00 */
[----:B------:R-:W4:Y:S01]  /*0310*/  LDCU.64 UR22, c[0x0][0x390] ;  /* 0x00007200ff1677ac */ /* 0x000f220008000a00 */
[----:B0-----:R-:W-:Y:S01]  /*0320*/  UISETP.NE.AND UP1, UPT, UR4, URZ, UPT ;  /* 0x000000ff0400728c */ /* 0x001fe2000bf25270 */
[----:B------:R-:W0:Y:S01]  /*0330*/  LDCU.64 UR16, c[0x0][0x390] ;  /* 0x00007200ff1077ac */ /* 0x000e220008000a00 */
[----:B------:R-:W0:Y:S01]  /*0340*/  LDCU.64 UR26, c[0x3][0x8] ;  /* 0x00c00100ff1a77ac */ /* 0x000e220008000a00 */
[----:B------:R-:W0:Y:S01]  /*0350*/  LDCU.64 UR18, c[0x3][0x8] ;  /* 0x00c00100ff1277ac */ /* 0x000e220008000a00 */
[----:B------:R-:W0:Y:S01]  /*0360*/  LDCU.64 UR12, c[0x3][URZ] ;  /* 0x00c00000ff0c77ac */ /* 0x000e220008000a00 */
[----:B------:R-:W0:Y:S01]  /*0370*/  LDCU.64 UR24, c[0x3][URZ] ;  /* 0x00c00000ff1877ac */ /* 0x000e220008000a00 */
[----:B-1----:R-:W-:-:S03]  /*0380*/  UISETP.NE.AND UP0, UPT, UR10, URZ, UPT ;  /* 0x000000ff0a00728c */ /* 0x002fc6000bf05270 */
[----:B--234-:R-:W-:Y:S08]  /*0390*/  BRA.U !UP1, `(.L_x_3) ;  /* 0x0000000509a47547 */ /* 0x01cff0000b800000 */
[----:B------:R-:W-:Y:S01]  /*03a0*/  BSSY.RECONVERGENT B0, `(.L_x_4) ;  /* 0x0000067000007945 */ /* 0x000fe20003800200 */
.L_x_13:
[----:B------:R-:W-:Y:S01]  /*03b0*/  IADD3 R6, P0, PT, R0, 0x1, RZ ;  /* 0x0000000100067810 */ /* 0x000fe20007f1e0ff */
[----:B------:R-:W-:Y:S01]  /*03c0*/  BSSY.RECONVERGENT B1, `(.L_x_5) ;  /* 0x0000018000017945 */ /* 0x000fe20003800200 */
[----:B------:R-:W-:Y:S02]  /*03d0*/  IMAD.MOV.U32 R7, RZ, RZ, R0 ;  /* 0x000000ffff077224 */ /* 0x000fe400078e0000 */
[----:B------:R-:W-:Y:S01]  /*03e0*/  ISETP.GT.U32.AND P1, PT, R3, R6, PT ;  /* 0x000000060300720c */ /* 0x000fe20003f24070 */
[--C-:B0-----:R-:W-:Y:S01]  /*03f0*/  IMAD.X R8, RZ, RZ, R2.reuse, P0 ;  /* 0x000000ffff087224 */ /* 0x101fe200000e0602 */
[----:B------:R-:W-:Y:S01]  /*0400*/  PLOP3.LUT P0, PT, PT, PT, PT, 0x80, 0x8 ;  /* 0x000000000008781c */ /* 0x000fe20003f0f070 */
[----:B------:R-:W-:-:S03]  /*0410*/  IMAD.MOV.U32 R4, RZ, RZ, R2 ;  /* 0x000000ffff047224 */ /* 0x000fc600078e0002 */
[----:B------:R-:W-:-:S04]  /*0420*/  ISETP.GT.AND.EX P1, PT, R5, R8, PT, P1 ;  /* 0x000000080500720c */ /* 0x000fc80003f24310 */
[----:B------:R-:W-:Y:S02]  /*0430*/  SEL R6, R3, R6, P1 ;  /* 0x0000000603067207 */ /* 0x000fe40000800000 */
[----:B------:R-:W-:-:S07]  /*0440*/  SEL R10, R5, R8, P1 ;  /* 0x00000008050a7207 */ /* 0x000fce0000800000 */
.L_x_7:
[----:B------:R-:W-:-:S04]  /*0450*/  IADD3 R8, P1, PT, R7, UR14, RZ ;  /* 0x0000000e07087c10 */ /* 0x000fc8000ff3e0ff */
[----:B------:R-:W-:-:S05]  /*0460*/  IADD3.X R9, PT, PT, R4, UR15, RZ, P1, !PT ;  /* 0x0000000f04097c10 */ /* 0x000fca0008ffe4ff */
[----:B------:R-:W2:Y:S02]  /*0470*/  LDG.E.U8 R8, desc[UR8][R8.64] ;  /* 0x0000000808087981 */ /* 0x000ea4000c1e1100 */
[----:B--2---:R-:W-:-:S13]  /*0480*/  ISETP.NE.AND P1, PT, R8, 0xa, PT ;  /* 0x0000000a0800780c */ /* 0x004fda0003f25270 */
[----:B------:R-:W-:Y:S05]  /*0490*/  @!P1 BRA `(.L_x_6) ;  /* 0x0000000000289947 */ /* 0x000fea0003800000 */
[----:B------:R-:W-:-:S04]  /*04a0*/  IADD3 R7, P0, PT, R7, 0x1, RZ ;  /* 0x0000000107077810 */ /* 0x000fc80007f1e0ff */
[C---:B------:R-:W-:Y:S01]  /*04b0*/  ISETP.GE.U32.AND P1, PT, R7.reuse, R3, PT ;  /* 0x000000030700720c */ /* 0x040fe20003f26070 */
[----:B------:R-:W-:Y:S01]  /*04c0*/  IMAD.X R4, RZ, RZ, R4, P0 ;  /* 0x000000ffff047224 */ /* 0x000fe200000e0604 */
[----:B0-----:R-:W-:-:S04]  /*04d0*/  ISETP.GE.U32.AND P0, PT, R7, UR16, PT ;  /* 0x0000001007007c0c */ /* 0x001fc8000bf06070 */
[C---:B------:R-:W-:Y:S02]  /*04e0*/  ISETP.GE.AND.EX P1, PT, R4.reuse, R5, PT, P1 ;  /* 0x000000050400720c */ /* 0x040fe40003f26310 */
[----:B------:R-:W-:-:S04]  /*04f0*/  ISETP.GE.AND.EX P0, PT, R4, UR17, PT, P0 ;  /* 0x0000001104007c0c */ /* 0x000fc8000bf06300 */
[----:B------:R-:W-:-:S07]  /*0500*/  PLOP3.LUT P0, PT, P0, PT, PT, 0x8, 0x80 ;  /* 0x000000000080781c */ /* 0x000fce000070e170 */
[----:B------:R-:W-:Y:S06]  /*0510*/  @!P1 BRA `(.L_x_7) ;  /* 0xfffffffc00cc9947 */ /* 0x000fec000383ffff */
[----:B------:R-:W-:Y:S02]  /*0520*/  IMAD.MOV.U32 R7, RZ, RZ, R6 ;  /* 0x000000ffff077224 */ /* 0x000fe400078e0006 */
[----:B------:R-:W-:-:S07]  /*0530*/  IMAD.MOV.U32 R4, RZ, RZ, R10 ;  /* 0x000000ffff047224 */ /* 0x000fce00078e000a */
.L_x_6:
[----:B0-----:R-:W-:Y:S05]  /*0540*/  BSYNC.RECONVERGENT B1 ;  /* 0x0000000000017941 */ /* 0x001fea0003800200 */
.L_x_5:
[----:B------:R-:W0:Y:S01]  /*0550*/  LDCU.64 UR4, c[0x3][0x8] ;  /* 0x00c00100ff0477ac */ /* 0x000e220008000a00 */
[----:B------:R-:W1:Y:S01]  /*0560*/  LDC.64 R8, c[0x0][0x380] ;  /* 0x0000e000ff087b82 */ /* 0x000e620000000a00 */
[----:B------:R-:W-:Y:S01]  /*0570*/  BSSY.RECONVERGENT B1, `(.L_x_8) ;  /* 0x0000019000017945 */ /* 0x000fe20003800200 */
[----:B------:R-:W-:Y:S02]  /*0580*/  CS2R R16, SRZ ;  /* 0x0000000000107805 */ /* 0x000fe4000001ff00 */
[----:B0-----:R-:W-:-:S04]  /*0590*/  IADD3 R18, P1, PT, R7, -UR4, RZ ;  /* 0x8000000407127c10 */ /* 0x001fc8000ff3e0ff */
[----:B------:R-:W-:-:S09]  /*05a0*/  IADD3.X R19, PT, PT, R4, ~UR5, RZ, P1, !PT ;  /* 0x8000000504137c10 */ /* 0x000fd20008ffe4ff */
.L_x_10:
[C---:B------:R-:W-:Y:S02]  /*05b0*/  IADD3 R12, P3, PT, R17.reuse, UR12, RZ ;  /* 0x0000000c110c7c10 */ /* 0x040fe4000ff7e0ff */
[----:B-1----:R-:W-:Y:S02]  /*05c0*/  IADD3 R10, P1, P2, R17, R8, R18 ;  /* 0x00000008110a7210 */ /* 0x002fe40007a3e012 */
[C---:B------:R-:W-:Y:S02]  /*05d0*/  IADD3.X R13, PT, PT, R16.reuse, UR13, RZ, P3, !PT ;  /* 0x0000000d100d7c10 */ /* 0x040fe40009ffe4ff */
[----:B------:R-:W-:-:S04]  /*05e0*/  IADD3.X R11, PT, PT, R16, R9, R19, P1, P2 ;  /* 0x00000009100b7210 */ /* 0x000fc80000fe4413 */
[----:B------:R-:W2:Y:S04]  /*05f0*/  LDG.E.U8 R13, desc[UR8][R12.64] ;  /* 0x000000080c0d7981 */ /* 0x000ea8000c1e1100 */
[----:B------:R-:W3:Y:S01]  /*0600*/  LDG.E.U8 R10, desc[UR8][R10.64] ;  /* 0x000000080a0a7981 */ /* 0x000ee2000c1e1100 */
[----:B------:R-:W-:Y:S02]  /*0610*/  PLOP3.LUT P1, PT, PT, PT, UP0, 0x80, 0x8 ;  /* 0x000000000008781c */ /* 0x000fe40003f2f008 */
[----:B--2---:R-:W-:Y:S02]  /*0620*/  PRMT R14, R13, 0x8880, RZ ;  /* 0x000088800d0e7816 */ /* 0x004fe400000000ff */
[----:B---3--:R-:W-:-:S03]  /*0630*/  PRMT R6, R10, 0x8880, RZ ;  /* 0x000088800a067816 */ /* 0x008fc600000000ff */
[----:B------:R-:W-:Y:S01]  /*0640*/  VIADD R15, R14, 0xffffffe0 ;  /* 0xffffffe00e0f7836 */ /* 0x000fe20000000000 */
[----:B------:R-:W-:-:S04]  /*0650*/  ISETP.NE.AND P3, PT, R10, R13, PT ;  /* 0x0000000d0a00720c */ /* 0x000fc80003f65270 */
[----:B------:R-:W-:-:S13]  /*0660*/  ISETP.NE.AND P2, PT, R15, R6, PT ;  /* 0x000000060f00720c */ /* 0x000fda0003f45270 */
[----:B------:R-:W-:Y:S05]  /*0670*/  @P2 BRA P3, `(.L_x_9) ;  /* 0x0000000000202947 */ /* 0x000fea0001800000 */
[----:B------:R-:W-:-:S05]  /*0680*/  IADD3 R17, P1, PT, R17, 0x1, RZ ;  /* 0x0000000111117810 */ /* 0x000fca0007f3e0ff */
[----:B------:R-:W-:Y:S01]  /*0690*/  IMAD.X R16, RZ, RZ, R16, P1 ;  /* 0x000000ffff107224 */ /* 0x000fe200008e0610 */
[----:B------:R-:W-:-:S04]  /*06a0*/  ISETP.NE.U32.AND P1, PT, R17, UR18, PT ;  /* 0x0000001211007c0c */ /* 0x000fc8000bf25070 */
[----:B------:R-:W-:-:S13]  /*06b0*/  ISETP.NE.AND.EX P1, PT, R16, UR19, PT, P1 ;  /* 0x0000001310007c0c */ /* 0x000fda000bf25310 */
[----:B------:R-:W-:Y:S05]  /*06c0*/  @P1 BRA `(.L_x_10) ;  /* 0xfffffffc00b81947 */ /* 0x000fea000383ffff */
[----:B------:R-:W-:-:S04]  /*06d0*/  ISETP.NE.U32.AND P1, PT, R18, -0x1, PT ;  /* 0xffffffff1200780c */ /* 0x000fc80003f25070 */
[----:B------:R-:W-:-:S04]  /*06e0*/  ISETP.NE.AND.EX P1, PT, R19, -0x1, PT, P1 ;  /* 0xffffffff1300780c */ /* 0x000fc80003f25310 */
[----:B------:R-:W-:-:S13]  /*06f0*/  ISETP.EQ.XOR P1, PT, RZ, UR10, !P1 ;  /* 0x0000000aff007c0c */ /* 0x000fda000cf22a70 */
.L_x_9:
[----:B------:R-:W-:Y:S05]  /*0700*/  BSYNC.RECONVERGENT B1 ;  /* 0x0000000000017941 */ /* 0x000fea0003800200 */
.L_x_8:
[----:B------:R-:W-:Y:S01]  /*0710*/  PLOP3.LUT P0, PT, P0, P1, PT, 0x80, 0x8 ;  /* 0x000000000008781c */ /* 0x000fe20000703070 */
[----:B------:R-:W-:-:S12]  /*0720*/  BSSY.RECONVERGENT B1, `(.L_x_11) ;  /* 0x0000029000017945 */ /* 0x000fd80003800200 */
[----:B------:R-:W-:Y:S05]  /*0730*/  @!P0 BRA `(.L_x_12) ;  /* 0x00000000009c8947 */ /* 0x000fea0003800000 */
[----:B------:R-:W-:-:S05]  /*0740*/  IADD3 R8, P0, PT, R7, R8, RZ ;  /* 0x0000000807087210 */ /* 0x000fca0007f1e0ff */
[----:B------:R-:W-:-:S05]  /*0750*/  IMAD.X R9, R4, 0x1, R9, P0 ;  /* 0x0000000104097824 */ /* 0x000fca00000e0609 */
[----:B------:R-:W2:Y:S02]  /*0760*/  LDG.E.U8 R8, desc[UR8][R8.64] ;  /* 0x0000000808087981 */ /* 0x000ea4000c1e1100 */
[----:B--2---:R-:W-:-:S13]  /*0770*/  ISETP.NE.AND P0, PT, R8, 0xa, PT ;  /* 0x0000000a0800780c */ /* 0x004fda0003f05270 */
[----:B------:R-:W-:Y:S05]  /*0780*/  @P0 BRA `(.L_x_12) ;  /* 0x0000000000880947 */ /* 0x000fea0003800000 */
[----:B------:R-:W0:Y:S01]  /*0790*/  S2R R6, SR_LANEID ;  /* 0x0000000000067919 */ /* 0x000e220000000000 */
[----:B------:R-:W-:Y:S01]  /*07a0*/  VOTEU.ANY UR5, UPT, PT ;  /* 0x0000000000057886 */ /* 0x000fe200038e0100 */
[----:B------:R-:W1:Y:S01]  /*07b0*/  LDC.64 R8, c[0x3][0x20] ;  /* 0x00c00800ff087b82 */ /* 0x000e620000000a00 */
[----:B------:R-:W0:Y:S01]  /*07c0*/  FLO.U32 R15, UR5 ;  /* 0x00000005000f7d00 */ /* 0x000e2200080e0000 */
[----:B------:R-:W-:Y:S01]  /*07d0*/  UPOPC UR6, UR5 ;  /* 0x00000005000672bf */ /* 0x000fe20008000000 */
[----:B------:R-:W-:-:S03]  /*07e0*/  UMOV UR4, URZ ;  /* 0x000000ff00047c82 */ /* 0x000fc60008000000 */
[----:B------:R-:W-:-:S04]  /*07f0*/  UIMAD.WIDE.U32 UR6, UR6, 0x1, URZ ;  /* 0x00000001060678a5 */ /* 0x000fc8000f8e00ff */
[----:B------:R-:W-:Y:S02]  /*0800*/  UIADD3 UR4, UPT, UPT, UR7, UR4, URZ ;  /* 0x0000000407047290 */ /* 0x000fe4000fffe0ff */
[----:B------:R-:W-:Y:S02]  /*0810*/  IMAD.U32 R11, RZ, RZ, UR7 ;  /* 0x00000007ff0b7e24 */ /* 0x000fe4000f8e00ff */
[----:B------:R-:W-:Y:S02]  /*0820*/  IMAD.U32 R10, RZ, RZ, UR6 ;  /* 0x00000006ff0a7e24 */ /* 0x000fe4000f8e00ff */
[----:B------:R-:W-:Y:S01]  /*0830*/  IMAD.U32 R11, RZ, RZ, UR4 ;  /* 0x00000004ff0b7e24 */ /* 0x000fe2000f8e00ff */
[----:B0-----:R-:W-:-:S13]  /*0840*/  ISETP.EQ.U32.AND P0, PT, R15, R6, PT ;  /* 0x000000060f00720c */ /* 0x001fda0003f02070 */
[----:B-1----:R-:W2:Y:S01]  /*0850*/  @P0 ATOMG.E.ADD.64.STRONG.GPU PT, R8, desc[UR8][R8.64], R10 ;  /* 0x8000000a080809a8 */ /* 0x002ea200081ef508 */
[----:B------:R-:W-:Y:S01]  /*0860*/  UMOV UR4, URZ ;  /* 0x000000ff00047c82 */ /* 0x000fe20008000000 */
[----:B------:R-:W0:Y:S02]  /*0870*/  S2R R6, SR_LTMASK ;  /* 0x0000000000067919 */ /* 0x000e240000003900 */
[----:B0-----:R-:W-:-:S04]  /*0880*/  LOP3.LUT R6, R6, UR5, RZ, 0xc0, !PT ;  /* 0x0000000506067c12 */ /* 0x001fc8000f8ec0ff */
[----:B------:R-:W0:Y:S01]  /*0890*/  POPC R17, R6 ;  /* 0x0000000600117309 */ /* 0x000e220000000000 */
[----:B--2---:R-:W-:Y:S04]  /*08a0*/  SHFL.IDX PT, R12, R8, R15, 0x1f ;  /* 0x00001f0f080c7589 */ /* 0x004fe800000e0000 */
[----:B------:R-:W0:Y:S02]  /*08b0*/  SHFL.IDX PT, R13, R9, R15, 0x1f ;  /* 0x00001f0f090d7589 */ /* 0x000e2400000e0000 */
[----:B0-----:R-:W-:-:S04]  /*08c0*/  IMAD.WIDE.U32 R12, R17, 0x1, R12 ;  /* 0x00000001110c7825 */ /* 0x001fc800078e000c */
[----:B------:R-:W-:Y:S01]  /*08d0*/  VIADD R17, R13, UR4 ;  /* 0x000000040d117c36 */ /* 0x000fe20008000000 */
[----:B------:R-:W-:-:S04]  /*08e0*/  ISETP.GT.U32.AND P0, PT, R12, 0xea5f, PT ;  /* 0x0000ea5f0c00780c */ /* 0x000fc80003f04070 */
[----:B------:R-:W-:-:S13]  /*08f0*/  ISETP.GT.AND.EX P0, PT, R17, RZ, PT, P0 ;  /* 0x000000ff1100720c */ /* 0x000fda0003f04300 */
[----:B------:R-:W-:Y:S05]  /*0900*/  @P0 BRA `(.L_x_12) ;  /* 0x0000000000280947 */ /* 0x000fea0003800000 */
[----:B------:R-:W0:Y:S01]  /*0910*/  LDCU.64 UR6, c[0x3][0x18] ;  /* 0x00c00300ff0677ac */ /* 0x000e220008000a00 */
[----:B------:R-:W1:Y:S01]  /*0920*/  LDCU.64 UR4, c[0x0][0x398] ;  /* 0x00007300ff0477ac */ /* 0x000e620008000a00 */
[----:B0-----:R-:W-:Y:S02]  /*0930*/  LEA R8, P2, R12, UR6, 0x4 ;  /* 0x000000060c087c11 */ /* 0x001fe4000f8420ff */
[----:B-1----:R-:W-:Y:S02]  /*0940*/  IADD3 R10, P0, PT, R0, UR4, RZ ;  /* 0x00000004000a7c10 */ /* 0x002fe4000ff1e0ff */
[----:B------:R-:W-:Y:S02]  /*0950*/  IADD3 R14, P1, PT, R7, UR4, RZ ;  /* 0x00000004070e7c10 */ /* 0x000fe4000ff3e0ff */
[----:B------:R-:W-:Y:S02]  /*0960*/  LEA.HI.X R9, R12, UR7, R17, 0x4, P2 ;  /* 0x000000070c097c11 */ /* 0x000fe400090f2411 */
[----:B------:R-:W-:-:S02]  /*0970*/  IADD3.X R11, PT, PT, R2, UR5, RZ, P0, !PT ;  /* 0x00000005020b7c10 */ /* 0x000fc400087fe4ff */
[----:B------:R-:W-:-:S03]  /*0980*/  IADD3.X R15, PT, PT, R4, UR5, RZ, P1, !PT ;  /* 0x00000005040f7c10 */ /* 0x000fc60008ffe4ff */
[----:B------:R0:W-:Y:S04]  /*0990*/  STG.E.64 desc[UR8][R8.64], R10 ;  /* 0x0000000a08007986 */ /* 0x0001e8000c101b08 */
[----:B------:R0:W-:Y:S02]  /*09a0*/  STG.E.64 desc[UR8][R8.64+0x8], R14 ;  /* 0x0000080e08007986 */ /* 0x0001e4000c101b08 */
.L_x_12:
[----:B------:R-:W-:Y:S05]  /*09b0*/  BSYNC.RECONVERGENT B1 ;  /* 0x0000000000017941 */ /* 0x000fea0003800200 */
.L_x_11:
[----:B------:R-:W-:-:S05]  /*09c0*/  IADD3 R0, P0, PT, R7, 0x1, RZ ;  /* 0x0000000107007810 */ /* 0x000fca0007f1e0ff */
[----:B------:R-:W-:Y:S01]  /*09d0*/  IMAD.X R2, RZ, RZ, R4, P0 ;  /* 0x000000ffff027224 */ /* 0x000fe200000e0604 */
[----:B------:R-:W-:-:S04]  /*09e0*/  ISETP.GE.U32.AND P0, PT, R0, R3, PT ;  /* 0x000000030000720c */ /* 0x000fc80003f06070 */
[----:B------:R-:W-:-:S13]  /*09f0*/  ISETP.GE.AND.EX P0, PT, R2, R5, PT, P0 ;  /* 0x000000050200720c */ /* 0x000fda0003f06300 */
[----:B------:R-:W-:Y:S05]  /*0a00*/  @!P0 BRA `(.L_x_13) ;  /* 0xfffffff800688947 */ /* 0x000fea000383ffff */
[----:B------:R-:W-:Y:S05]  /*0a10*/  BSYNC.RECONVERGENT B0 ;  /* 0x0000000000007941 */ /* 0x000fea0003800200 */
.L_x_4:
[----:B------:R-:W-:Y:S05]  /*0a20*/  EXIT ;  /* 0x000000000000794d */ /* 0x000fea0003800000 */
.L_x_3:
[----:B------:R-:W-:Y:S01]  /*0a30*/  BSSY.RECONVERGENT B0, `(.L_x_14) ;  /* 0x0000064000007945 */ /* 0x000fe20003800200 */
.L_x_23:
        /* <DEDUP_REMOVED lines=10> */
.L_x_17:
        /* <DEDUP_REMOVED lines=8> */
[----:B------:R-:W-:-:S04]  /*0b60*/  ISETP.GE.U32.AND P0, PT, R7, UR22, PT ;  /* 0x0000001607007c0c */ /* 0x000fc8000bf06070 */
[C---:B------:R-:W-:Y:S02]  /*0b70*/  ISETP.GE.AND.EX P1, PT, R4.reuse, R5, PT, P1 ;  /* 0x000000050400720c */ /* 0x040fe40003f26310 */
[----:B------:R-:W-:-:S04]  /*0b80*/  ISETP.GE.AND.EX P0, PT, R4, UR23, PT, P0 ;  /* 0x0000001704007c0c */ /* 0x000fc8000bf06300 */
[----:B------:R-:W-:-:S07]  /*0b90*/  PLOP3.LUT P0, PT, P0, PT, PT, 0x8, 0x80 ;  /* 0x000000000080781c */ /* 0x000fce000070e170 */
[----:B------:R-:W-:Y:S06]  /*0ba0*/  @!P1 BRA `(.L_x_17) ;  /* 0xfffffffc00cc9947 */ /* 0x000fec000383ffff */
[----:B------:R-:W-:Y:S02]  /*0bb0*/  IMAD.MOV.U32 R7, RZ, RZ, R6 ;  /* 0x000000ffff077224 */ /* 0x000fe400078e0006 */
[----:B------:R-:W-:-:S07]  /*0bc0*/  IMAD.MOV.U32 R4, RZ, RZ, R10 ;  /* 0x000000ffff047224 */ /* 0x000fce00078e000a */
.L_x_16:
[----:B0-----:R-:W-:Y:S05]  /*0bd0*/  BSYNC.RECONVERGENT B1 ;  /* 0x0000000000017941 */ /* 0x001fea0003800200 */
.L_x_15:
[----:B------:R-:W0:Y:S01]  /*0be0*/  LDCU.64 UR4, c[0x3][0x8] ;  /* 0x00c00100ff0477ac */ /* 0x000e220008000a00 */
[----:B------:R-:W1:Y:S01]  /*0bf0*/  LDC.64 R8, c[0x0][0x380] ;  /* 0x0000e000ff087b82 */ /* 0x000e620000000a00 */
[----:B------:R-:W-:Y:S01]  /*0c00*/  BSSY.RECONVERGENT B1, `(.L_x_18) ;  /* 0x0000016000017945 */ /* 0x000fe20003800200 */
[----:B------:R-:W-:Y:S02]  /*0c10*/  IMAD.MOV.U32 R15, RZ, RZ, RZ ;  /* 0x000000ffff0f7224 */ /* 0x000fe400078e00ff */
[----:B------:R-:W-:Y:S01]  /*0c20*/  IMAD.MOV.U32 R6, RZ, RZ, RZ ;  /* 0x000000ffff067224 */ /* 0x000fe200078e00ff */
[----:B0-----:R-:W-:-:S04]  /*0c30*/  IADD3 R14, P1, PT, R7, -UR4, RZ ;  /* 0x80000004070e7c10 */ /* 0x001fc8000ff3e0ff */
[----:B------:R-:W-:-:S09]  /*0c40*/  IADD3.X R16, PT, PT, R4, ~UR5, RZ, P1, !PT ;  /* 0x8000000504107c10 */ /* 0x000fd20008ffe4ff */
.L_x_20:
[C---:B------:R-:W-:Y:S02]  /*0c50*/  IADD3 R12, P3, PT, R15.reuse, UR24, RZ ;  /* 0x000000180f0c7c10 */ /* 0x040fe4000ff7e0ff */
[----:B-1----:R-:W-:Y:S02]  /*0c60*/  IADD3 R10, P1, P2, R15, R8, R14 ;  /* 0x000000080f0a7210 */ /* 0x002fe40007a3e00e */
[C---:B------:R-:W-:Y:S02]  /*0c70*/  IADD3.X R13, PT, PT, R6.reuse, UR25, RZ, P3, !PT ;  /* 0x00000019060d7c10 */ /* 0x040fe40009ffe4ff */
[----:B------:R-:W-:-:S04]  /*0c80*/  IADD3.X R11, PT, PT, R6, R9, R16, P1, P2 ;  /* 0x00000009060b7210 */ /* 0x000fc80000fe4410 */
[----:B------:R-:W2:Y:S04]  /*0c90*/  LDG.E.U8 R13, desc[UR8][R12.64] ;  /* 0x000000080c0d7981 */ /* 0x000ea8000c1e1100 */
[----:B------:R-:W2:Y:S01]  /*0ca0*/  LDG.E.U8 R10, desc[UR8][R10.64] ;  /* 0x000000080a0a7981 */ /* 0x000ea2000c1e1100 */
[----:B------:R-:W-:Y:S02]  /*0cb0*/  PLOP3.LUT P1, PT, PT, PT, UP0, 0x80, 0x8 ;  /* 0x000000000008781c */ /* 0x000fe40003f2f008 */
[----:B--2---:R-:W-:-:S13]  /*0cc0*/  ISETP.NE.AND P2, PT, R10, R13, PT ;  /* 0x0000000d0a00720c */ /* 0x004fda0003f45270 */
[----:B------:R-:W-:Y:S05]  /*0cd0*/  @P2 BRA `(.L_x_19) ;  /* 0x0000000000202947 */ /* 0x000fea0003800000 */
        /* <DEDUP_REMOVED lines=8> */
.L_x_19:
[----:B------:R-:W-:Y:S05]  /*0d60*/  BSYNC.RECONVERGENT B1 ;  /* 0x0000000000017941 */ /* 0x000fea0003800200 */
.L_x_18:
        /* <DEDUP_REMOVED lines=42> */
.L_x_22:
[----:B------:R-:W-:Y:S05]  /*1010*/  BSYNC.RECONVERGENT B1 ;  /* 0x0000000000017941 */ /* 0x000fea0003800200 */
.L_x_21:
[----:B------:R-:W-:-:S05]  /*1020*/  IADD3 R0, P0, PT, R7, 0x1, RZ ;  /* 0x0000000107007810 */ /* 0x000fca0007f1e0ff */
[----:B------:R-:W-:Y:S01]  /*1030*/  IMAD.X R2, RZ, RZ, R4, P0 ;  /* 0x000000ffff027224 */ /* 0x000fe200000e0604 */
[----:B------:R-:W-:-:S04]  /*1040*/  ISETP.GE.U32.AND P0, PT, R0, R3, PT ;  /* 0x000000030000720c */ /* 0x000fc80003f06070 */
[----:B------:R-:W-:-:S13]  /*1050*/  ISETP.GE.AND.EX P0, PT, R2, R5, PT, P0 ;  /* 0x000000050200720c */ /* 0x000fda0003f06300 */
[----:B------:R-:W-:Y:S05]  /*1060*/  @!P0 BRA `(.L_x_23) ;  /* 0xfffffff800748947 */ /* 0x000fea000383ffff */
[----:B------:R-:W-:Y:S05]  /*1070*/  BSYNC.RECONVERGENT B0 ;  /* 0x0000000000007941 */ /* 0x000fea0003800200 */
.L_x_14:
[----:B------:R-:W-:Y:S05]  /*1080*/  EXIT ;  /* 0x000000000000794d */ /* 0x000fea0003800000 */
.L_x_24:
[----:B------:R-:W-:-:S00]  /*1090*/  BRA `(.L_x_24) ;  /* 0xfffffffc00fc7947 */ /* 0x000fc0000383ffff */
[----:B------:R-:W-:-:S00]  /*10a0*/  NOP ;  /* 0x0000000000007918 */ /* 0x000fc00000000000 */
        /* <DEDUP_REMOVED lines=13> */
.L_x_72:


//--------------------- .text._Z20cudaSearchFile_StartPKcxxx --------------------------
	.section	.text._Z20cudaSearchFile_StartPKcxxx,"ax",@progbits
	.align	128
        .global         _Z20cudaSearchFile_StartPKcxxx
        .type           _Z20cudaSearchFile_StartPKcxxx,@function
        .size           _Z20cudaSearchFile_StartPKcxxx,(.L_x_73 - _Z20cudaSearchFile_StartPKcxxx)
        .other          _Z20cudaSearchFile_StartPKcxxx,@"STO_CUDA_ENTRY STV_DEFAULT"
_Z20cudaSearchFile_StartPKcxxx:
.text._Z20cudaSearchFile_StartPKcxxx:
        /* <DEDUP_REMOVED lines=21> */
.L_x_27:
        /* <DEDUP_REMOVED lines=12> */
.L_x_26:
[----:B------:R-:W-:Y:S05]  /*0210*/  BSYNC.RECONVERGENT B0 ;  /* 0x0000000000007941 */ /* 0x000fea0003800200 */
.L_x_25:
        /* <DEDUP_REMOVED lines=25> */
.L_x_38:
[----:B------:R-:W-:Y:S01]  /*03b0*/  BSSY.RECONVERGENT B1, `(.L_x_30) ;  /* 0x000001a000017945 */ /* 0x000fe20003800200 */
[----:B------:R-:W-:Y:S02]  /*03c0*/  IMAD.MOV.U32 R13, RZ, RZ, RZ ;  /* 0x000000ffff0d7224 */ /* 0x000fe400078e00ff */
[----:B0-----:R-:W-:-:S07]  /*03d0*/  IMAD.MOV.U32 R15, RZ, RZ, RZ ;  /* 0x000000ffff0f7224 */ /* 0x001fce00078e00ff */
.L_x_32:
[----:B0-----:R-:W-:Y:S01]  /*03e0*/  IADD3 R8, P2, PT, R13, UR12, RZ ;  /* 0x0000000c0d087c10 */ /* 0x001fe2000ff5e0ff */
[----:B------:R-:W-:Y:S02]  /*03f0*/  IMAD.U32 R17, RZ, RZ, UR24 ;  /* 0x00000018ff117e24 */ /* 0x000fe4000f8e00ff */
[----:B------:R-:W-:Y:S01]  /*0400*/  IMAD.U32 R19, RZ, RZ, UR25 ;  /* 0x00000019ff137e24 */ /* 0x000fe2000f8e00ff */
[----:B------:R-:W-:Y:S02]  /*0410*/  IADD3.X R9, PT, PT, R15, UR13, RZ, P2, !PT ;  /* 0x0000000d0f097c10 */ /* 0x000fe400097fe4ff */
[----:B------:R-:W-:-:S04]  /*0420*/  IADD3 R6, P0, P1, R13, R17, R0 ;  /* 0x000000110d067210 */ /* 0x000fc8000791e000 */
[----:B------:R-:W2:Y:S01]  /*0430*/  LDG.E.U8 R9, desc[UR8][R8.64] ;  /* 0x0000000808097981 */ /* 0x000ea2000c1e1100 */
[----:B------:R-:W-:-:S05]  /*0440*/  IADD3.X R7, PT, PT, R15, R19, R2, P0, P1 ;  /* 0x000000130f077210 */ /* 0x000fca00007e2402 */
[----:B------:R-:W3:Y:S01]  /*0450*/  LDG.E.U8 R6, desc[UR8][R6.64] ;  /* 0x0000000806067981 */ /* 0x000ee2000c1e1100 */
[----:B------:R-:W-:Y:S02]  /*0460*/  PLOP3.LUT P1, PT, PT, PT, UP0, 0x80, 0x8 ;  /* 0x000000000008781c */ /* 0x000fe40003f2f008 */
[----:B--2---:R-:W-:-:S05]  /*0470*/  PRMT R10, R9, 0x8880, RZ ;  /* 0x00008880090a7816 */ /* 0x004fca00000000ff */
[----:B------:R-:W-:Y:S01]  /*0480*/  VIADD R11, R10, 0xffffffe0 ;  /* 0xffffffe00a0b7836 */ /* 0x000fe20000000000 */
[C---:B---3--:R-:W-:Y:S02]  /*0490*/  PRMT R4, R6.reuse, 0x8880, RZ ;  /* 0x0000888006047816 */ /* 0x048fe400000000ff */
[----:B------:R-:W-:Y:S02]  /*04a0*/  ISETP.NE.AND P2, PT, R6, R9, PT ;  /* 0x000000090600720c */ /* 0x000fe40003f45270 */
        /* <DEDUP_REMOVED lines=10> */
.L_x_31:
[----:B------:R-:W-:Y:S05]  /*0550*/  BSYNC.RECONVERGENT B1 ;  /* 0x0000000000017941 */ /* 0x000fea0003800200 */
.L_x_30:
[----:B------:R-:W0:Y:S01]  /*0560*/  LDCU.64 UR4, c[0x0][0x390] ;  /* 0x00007200ff0477ac */ /* 0x000e220008000a00 */
[----:B------:R-:W-:Y:S01]  /*0570*/  ISETP.GE.U32.AND P2, PT, R0, R5, PT ;  /* 0x000000050000720c */ /* 0x000fe20003f46070 */
[----:B------:R-:W-:Y:S01]  /*0580*/  BSSY.RECONVERGENT B1, `(.L_x_33) ;  /* 0x000001b000017945 */ /* 0x000fe20003800200 */
[----:B------:R-:W-:Y:S02]  /*0590*/  IMAD.MOV.U32 R4, RZ, RZ, R0 ;  /* 0x000000ffff047224 */ /* 0x000fe400078e0000 */
[----:B------:R-:W-:Y:S01]  /*05a0*/  ISETP.GE.AND.EX P2, PT, R2, R3, PT, P2 ;  /* 0x000000030200720c */ /* 0x000fe20003f46320 */
[----:B------:R-:W-:Y:S01]  /*05b0*/  IMAD.MOV.U32 R6, RZ, RZ, R2 ;  /* 0x000000ffff067224 */ /* 0x000fe200078e0002 */
[----:B0-----:R-:W-:-:S04]  /*05c0*/  ISETP.GE.U32.AND P0, PT, R0, UR4, PT ;  /* 0x0000000400007c0c */ /* 0x001fc8000bf06070 */
[----:B------:R-:W-:-:S04]  /*05d0*/  ISETP.GE.AND.EX P0, PT, R2, UR5, PT, P0 ;  /* 0x0000000502007c0c */ /* 0x000fc8000bf06300 */
[----:B------:R-:W-:-:S03]  /*05e0*/  PLOP3.LUT P0, PT, P0, PT, PT, 0x8, 0x80 ;  /* 0x000000000080781c */ /* 0x000fc6000070e170 */
[----:B------:R-:W-:Y:S10]  /*05f0*/  @P2 BRA `(.L_x_34) ;  /* 0x00000000004c2947 */ /* 0x000ff40003800000 */
[----:B------:R-:W0:Y:S01]  /*0600*/  LDC.64 R18, c[0x0][0x380] ;  /* 0x0000e000ff127b82 */ /* 0x000e220000000a00 */
[----:B------:R-:W-:Y:S02]  /*0610*/  IMAD.MOV.U32 R4, RZ, RZ, R0 ;  /* 0x000000ffff047224 */ /* 0x000fe400078e0000 */
[----:B------:R-:W-:-:S07]  /*0620*/  IMAD.MOV.U32 R6, RZ, RZ, R2 ;  /* 0x000000ffff067224 */ /* 0x000fce00078e0002 */
.L_x_35:
[----:B0-----:R-:W-:-:S05]  /*0630*/  IMAD.MOV.U32 R17, RZ, RZ, R18 ;  /* 0x000000ffff117224 */ /* 0x001fca00078e0012 */
[----:B------:R-:W-:-:S05]  /*0640*/  IADD3 R8, P2, PT, R4, R17, RZ ;  /* 0x0000001104087210 */ /* 0x000fca0007f5e0ff */
[----:B------:R-:W-:-:S05]  /*0650*/  IMAD.X R9, R6, 0x1, R19, P2 ;  /* 0x0000000106097824 */ /* 0x000fca00010e0613 */
        /* <DEDUP_REMOVED lines=13> */
.L_x_34:
[----:B------:R-:W-:Y:S05]  /*0730*/  BSYNC.RECONVERGENT B1 ;  /* 0x0000000000017941 */ /* 0x000fea0003800200 */
.L_x_33:
        /* <DEDUP_REMOVED lines=16> */
[----:B------:R-:W-:-:S04]  /*0840*/  IMAD.U32 R11, RZ, RZ, UR7 ;  /* 0x00000007ff0b7e24 */ /* 0x000fc8000f8e00ff */
[----:B------:R-:W-:Y:S01]  /*0850*/  IMAD.U32 R11, RZ, RZ, UR4 ;  /* 0x00000004ff0b7e24 */ /* 0x000fe2000f8e00ff */
[----:B0-----:R-:W-:Y:S01]  /*0860*/  ISETP.EQ.U32.AND P0, PT, R7, R10, PT ;  /* 0x0000000a0700720c */ /* 0x001fe20003f02070 */
[----:B------:R-:W-:-:S12]  /*0870*/  IMAD.U32 R10, RZ, RZ, UR6 ;  /* 0x00000006ff0a7e24 */ /* 0x000fd8000f8e00ff */
        /* <DEDUP_REMOVED lines=22> */
.L_x_37:
[----:B------:R-:W-:Y:S05]  /*09e0*/  BSYNC.RECONVERGENT B1 ;  /* 0x0000000000017941 */ /* 0x000fea0003800200 */
.L_x_36:
[----:B------:R-:W-:-:S05]  /*09f0*/  IADD3 R0, P0, PT, R4, 0x1, RZ ;  /* 0x0000000104007810 */ /* 0x000fca0007f1e0ff */
[----:B------:R-:W-:Y:S01]  /*0a00*/  IMAD.X R2, RZ, RZ, R6, P0 ;  /* 0x000000ffff027224 */ /* 0x000fe200000e0606 */
[----:B------:R-:W-:-:S04]  /*0a10*/  ISETP.GE.U32.AND P0, PT, R0, R5, PT ;  /* 0x000000050000720c */ /* 0x000fc80003f06070 */
[----:B------:R-:W-:-:S13]  /*0a20*/  ISETP.GE.AND.EX P0, PT, R2, R3, PT, P0 ;  /* 0x000000030200720c */ /* 0x000fda0003f06300 */
[----:B------:R-:W-:Y:S05]  /*0a30*/  @!P0 BRA `(.L_x_38) ;  /* 0xfffffff8005c8947 */ /* 0x000fea000383ffff */
[----:B------:R-:W-:Y:S05]  /*0a40*/  BSYNC.RECONVERGENT B0 ;  /* 0x0000000000007941 */ /* 0x000fea0003800200 */
.L_x_29:
[----:B------:R-:W-:Y:S05]  /*0a50*/  EXIT ;  /* 0x000000000000794d */ /* 0x000fea0003800000 */
.L_x_28:
[----:B------:R-:W-:Y:S01]  /*0a60*/  BSSY.RECONVERGENT B0, `(.L_x_39) ;  /* 0x0000066000007945 */ /* 0x000fe20003800200 */
.L_x_48:
[----:B------:R-:W-:Y:S01]  /*0a70*/  BSSY.RECONVERGENT B1, `(.L_x_40) ;  /* 0x0000016000017945 */ /* 0x000fe20003800200 */
[----:B------:R-:W-:Y:S02]  /*0a80*/  IMAD.MOV.U32 R11, RZ, RZ, RZ ;  /* 0x000000ffff0b7224 */ /* 0x000fe400078e00ff */
[----:B0-----:R-:W-:-:S07]  /*0a90*/  IMAD.MOV.U32 R13, RZ, RZ, RZ ;  /* 0x000000ffff0d7224 */ /* 0x001fce00078e00ff */
.L_x_42:
[----:B------:R-:W-:Y:S01]  /*0aa0*/  IMAD.U32 R15, RZ, RZ, UR26 ;  /* 0x0000001aff0f7e24 */ /* 0x000fe2000f8e00ff */
[----:B0-----:R-:W-:Y:S01]  /*0ab0*/  IADD3 R8, P2, PT, R11, UR18, RZ ;  /* 0x000000120b087c10 */ /* 0x001fe2000ff5e0ff */
[----:B------:R-:W-:-:S03]  /*0ac0*/  IMAD.U32 R17, RZ, RZ, UR27 ;  /* 0x0000001bff117e24 */ /* 0x000fc6000f8e00ff */
[----:B------:R-:W-:Y:S02]  /*0ad0*/  IADD3 R6, P0, P1, R11, R15, R0 ;  /* 0x0000000f0b067210 */ /* 0x000fe4000791e000 */
        /* <DEDUP_REMOVED lines=15> */
.L_x_41:
[----:B------:R-:W-:Y:S05]  /*0bd0*/  BSYNC.RECONVERGENT B1 ;  /* 0x0000000000017941 */ /* 0x000fea0003800200 */
.L_x_40:
        /* <DEDUP_REMOVED lines=13> */
.L_x_45:
        /* <DEDUP_REMOVED lines=16> */
.L_x_44:
[----:B------:R-:W-:Y:S05]  /*0db0*/  BSYNC.RECONVERGENT B1 ;  /* 0x0000000000017941 */ /* 0x000fea0003800200 */
.L_x_43:
        /* <DEDUP_REMOVED lines=42> */
.L_x_47:
[----:B------:R-:W-:Y:S05]  /*1060*/  BSYNC.RECONVERGENT B1 ;  /* 0x0000000000017941 */ /* 0x000fea0003800200 */
.L_x_46:
[----:B------:R-:W-:-:S05]  /*1070*/  IADD3 R0, P0, PT, R4, 0x1, RZ ;  /* 0x0000000104007810 */ /* 0x000fca0007f1e0ff */
[----:B------:R-:W-:Y:S01]  /*1080*/  IMAD.X R2, RZ, RZ, R6, P0 ;  /* 0x000000ffff027224 */ /* 0x000fe200000e0606 */
[----:B------:R-:W-:-:S04]  /*1090*/  ISETP.GE.U32.AND P0, PT, R0, R5, PT ;  /* 0x000000050000720c */ /* 0x000fc80003f06070 */
[----:B------:R-:W-:-:S13]  /*10a0*/  ISETP.GE.AND.EX P0, PT, R2, R3, PT, P0 ;  /* 0x000000030200720c */ /* 0x000fda0003f06300 */
[----:B------:R-:W-:Y:S05]  /*10b0*/  @!P0 BRA `(.L_x_48) ;  /* 0xfffffff8006c8947 */ /* 0x000fea000383ffff */
[----:B------:R-:W-:Y:S05]  /*10c0*/  BSYNC.RECONVERGENT B0 ;  /* 0x0000000000007941 */ /* 0x000fea0003800200 */
.L_x_39:
[----:B------:R-:W-:Y:S05]  /*10d0*/  EXIT ;  /* 0x000000000000794d */ /* 0x000fea0003800000 */
.L_x_49:
        /* <DEDUP_REMOVED lines=10> */
.L_x_73:


//--------------------- .text._Z14cudaSearchFilePKcxxx --------------------------
	.section	.text._Z14cudaSearchFilePKcxxx,"ax",@progbits
	.align	128
        .global         _Z14cudaSearchFilePKcxxx
        .type           _Z14cudaSearchFilePKcxxx,@function
        .size           _Z14cudaSearchFilePKcxxx,(.L_x_74 - _Z14cudaSearchFilePKcxxx)
        .other          _Z14cudaSearchFilePKcxxx,@"STO_CUDA_ENTRY STV_DEFAULT"
_Z14cudaSearchFilePKcxxx:
.text._Z14cudaSearchFilePKcxxx:
        /* <DEDUP_REMOVED lines=21> */
.L_x_52:
        /* <DEDUP_REMOVED lines=12> */
.L_x_51:
[----:B------:R-:W-:Y:S05]  /*0210*/  BSYNC.RECONVERGENT B0 ;  /* 0x0000000000007941 */ /* 0x000fea0003800200 */
.L_x_50:
        /* <DEDUP_REMOVED lines=13> */
[----:B0-----:R-:W-:Y:S02]  /*02f0*/  UISETP.NE.AND UP0, UPT, UR10, URZ, UPT ;  /* 0x000000ff0a00728c */ /* 0x001fe4000bf05270 */
[----:B-1----:R-:W-:-:S11]  /*0300*/  UISETP.NE.AND UP1, UPT, UR4, URZ, UPT ;  /* 0x000000ff0400728c */ /* 0x002fd6000bf25270 */
.L_x_70:
[----:B------:R-:W-:Y:S04]  /*0310*/  BSSY.RECONVERGENT B0, `(.L_x_53) ;  /* 0x0000080000007945 */ /* 0x000fe80003800200 */
[----:B0-----:R-:W-:Y:S05]  /*0320*/  BRA.U UP1, `(.L_x_54) ;  /* 0x0000000101e87547 */ /* 0x001fea000b800000 */
[----:B------:R-:W-:Y:S01]  /*0330*/  IADD3 R6, P0, PT, R0, 0x1, RZ ;  /* 0x0000000100067810 */ /* 0x000fe20007f1e0ff */
[----:B------:R-:W-:Y:S01]  /*0340*/  IMAD.MOV.U32 R4, RZ, RZ, R0 ;  /* 0x000000ffff047224 */ /* 0x000fe200078e0000 */
[----:B------:R-:W-:Y:S01]  /*0350*/  PRMT R11, RZ, 0x7610, R11 ;  /* 0x00007610ff0b7816 */ /* 0x000fe2000000000b */
[--C-:B------:R-:W-:Y:S01]  /*0360*/  IMAD.MOV.U32 R12, RZ, RZ, R2.reuse ;  /* 0x000000ffff0c7224 */ /* 0x100fe200078e0002 */
[----:B------:R-:W-:Y:S01]  /*0370*/  ISETP.GT.U32.AND P1, PT, R3, R6, PT ;  /* 0x000000060300720c */ /* 0x000fe20003f24070 */
[----:B------:R-:W-:Y:S01]  /*0380*/  IMAD.X R8, RZ, RZ, R2, P0 ;  /* 0x000000ffff087224 */ /* 0x000fe200000e0602 */
[----:B------:R-:W-:-:S04]  /*0390*/  PLOP3.LUT P0, PT, PT, PT, PT, 0x80, 0x8 ;  /* 0x000000000008781c */ /* 0x000fc80003f0f070 */
[----:B------:R-:W-:-:S04]  /*03a0*/  ISETP.GT.AND.EX P1, PT, R5, R8, PT, P1 ;  /* 0x000000080500720c */ /* 0x000fc80003f24310 */
[----:B------:R-:W-:Y:S02]  /*03b0*/  SEL R14, R3, R6, P1 ;  /* 0x00000006030e7207 */ /* 0x000fe40000800000 */
[----:B------:R-:W-:-:S07]  /*03c0*/  SEL R16, R5, R8, P1 ;  /* 0x0000000805107207 */ /* 0x000fce0000800000 */
.L_x_61:
[----:B------:R-:W0:Y:S02]  /*03d0*/  LDCU.64 UR4, c[0x0][0x380] ;  /* 0x00007000ff0477ac */ /* 0x000e240008000a00 */
[----:B0-----:R-:W-:-:S04]  /*03e0*/  IADD3 R8, P1, PT, R4, UR4, RZ ;  /* 0x0000000404087c10 */ /* 0x001fc8000ff3e0ff */
[----:B------:R-:W-:-:S05]  /*03f0*/  IADD3.X R9, PT, PT, R12, UR5, RZ, P1, !PT ;  /* 0x000000050c097c10 */ /* 0x000fca0008ffe4ff */
[----:B------:R-:W2:Y:S02]  /*0400*/  LDG.E.U8 R6, desc[UR8][R8.64] ;  /* 0x0000000808067981 */ /* 0x000ea4000c1e1100 */
[----:B--2---:R-:W-:Y:S01]  /*0410*/  ISETP.NE.AND P1, PT, R6, 0xa, PT ;  /* 0x0000000a0600780c */ /* 0x004fe20003f25270 */
[----:B------:R-:W-:-:S12]  /*0420*/  IMAD.MOV.U32 R6, RZ, RZ, R12 ;  /* 0x000000ffff067224 */ /* 0x000fd800078e000c */
[----:B------:R-:W-:Y:S05]  /*0430*/  @!P1 BRA `(.L_x_55) ;  /* 0x0000000400b49947 */ /* 0x000fea0003800000 */
[----:B------:R-:W-:Y:S01]  /*0440*/  LOP3.LUT P0, RZ, R11, 0xff, RZ, 0xc0, !PT ;  /* 0x000000ff0bff7812 */ /* 0x000fe2000780c0ff */
[----:B------:R-:W-:Y:S01]  /*0450*/  BSSY.RECONVERGENT B1, `(.L_x_56) ;  /* 0x000001b000017945 */ /* 0x000fe20003800200 */
[----:B------:R-:W-:-:S11]  /*0460*/  IMAD.MOV.U32 R11, RZ, RZ, 0x1 ;  /* 0x00000001ff0b7424 */ /* 0x000fd600078e00ff */
[----:B------:R-:W-:Y:S05]  /*0470*/  @P0 BRA `(.L_x_57) ;  /* 0x0000000000600947 */ /* 0x000fea0003800000 */
[----:B------:R-:W-:Y:S01]  /*0480*/  BSSY.RECONVERGENT B2, `(.L_x_58) ;  /* 0x0000016000027945 */ /* 0x000fe20003800200 */
[----:B------:R-:W-:Y:S02]  /*0490*/  IMAD.MOV.U32 R13, RZ, RZ, RZ ;  /* 0x000000ffff0d7224 */ /* 0x000fe400078e00ff */
[----:B------:R-:W-:-:S07]  /*04a0*/  IMAD.MOV.U32 R15, RZ, RZ, RZ ;  /* 0x000000ffff0f7224 */ /* 0x000fce00078e00ff */
.L_x_60:
[----:B------:R-:W0:Y:S01]  /*04b0*/  LDCU.64 UR4, c[0x3][URZ] ;  /* 0x00c00000ff0477ac */ /* 0x000e220008000a00 */
[----:B------:R-:W-:-:S05]  /*04c0*/  IADD3 R6, P0, PT, R13, R8, RZ ;  /* 0x000000080d067210 */ /* 0x000fca0007f1e0ff */
[----:B------:R-:W-:-:S05]  /*04d0*/  IMAD.X R7, R15, 0x1, R9, P0 ;  /* 0x000000010f077824 */ /* 0x000fca00000e0609 */
[----:B------:R-:W2:Y:S01]  /*04e0*/  LDG.E.U8 R6, desc[UR8][R6.64] ;  /* 0x0000000806067981 */ /* 0x000ea2000c1e1100 */
[----:B0-----:R-:W-:-:S04]  /*04f0*/  IADD3 R10, P1, PT, R13, UR4, RZ ;  /* 0x000000040d0a7c10 */ /* 0x001fc8000ff3e0ff */
[----:B------:R-:W-:-:S06]  /*0500*/  IADD3.X R11, PT, PT, R15, UR5, RZ, P1, !PT ;  /* 0x000000050f0b7c10 */ /* 0x000fcc0008ffe4ff */
[----:B------:R-:W2:Y:S01]  /*0510*/  LDG.E.U8 R11, desc[UR8][R10.64] ;  /* 0x000000080a0b7981 */ /* 0x000ea2000c1e1100 */
[----:B------:R-:W-:Y:S02]  /*0520*/  PLOP3.LUT P0, PT, PT, PT, UP0, 0x80, 0x8 ;  /* 0x000000000008781c */ /* 0x000fe40003f0f008 */
[----:B--2---:R-:W-:-:S13]  /*0530*/  ISETP.NE.AND P1, PT, R6, R11, PT ;  /* 0x0000000b0600720c */ /* 0x004fda0003f25270 */
[----:B------:R-:W-:Y:S05]  /*0540*/  @P1 BRA `(.L_x_59) ;  /* 0x0000000000241947 */ /* 0x000fea0003800000 */
[----:B------:R-:W0:Y:S01]  /*0550*/  LDCU.64 UR4, c[0x3][0x8] ;  /* 0x00c00100ff0477ac */ /* 0x000e220008000a00 */
[----:B------:R-:W-:-:S05]  /*0560*/  IADD3 R13, P0, PT, R13, 0x1, RZ ;  /* 0x000000010d0d7810 */ /* 0x000fca0007f1e0ff */
[----:B------:R-:W-:Y:S01]  /*0570*/  IMAD.X R15, RZ, RZ, R15, P0 ;  /* 0x000000ffff0f7224 */ /* 0x000fe200000e060f */
[----:B0-----:R-:W-:-:S04]  /*0580*/  ISETP.NE.U32.AND P0, PT, R13, UR4, PT ;  /* 0x000000040d007c0c */ /* 0x001fc8000bf05070 */
[----:B------:R-:W-:-:S13]  /*0590*/  ISETP.NE.AND.EX P0, PT, R15, UR5, PT, P0 ;  /* 0x000000050f007c0c */ /* 0x000fda000bf05300 */
[----:B------:R-:W-:Y:S05]  /*05a0*/  @P0 BRA `(.L_x_60) ;  /* 0xfffffffc00c00947 */ /* 0x000fea000383ffff */
[----:B------:R-:W-:-:S04]  /*05b0*/  ISETP.NE.U32.AND P0, PT, R4, -0x1, PT ;  /* 0xffffffff0400780c */ /* 0x000fc80003f05070 */
[----:B------:R-:W-:-:S04]  /*05c0*/  ISETP.NE.AND.EX P0, PT, R12, -0x1, PT, P0 ;  /* 0xffffffff0c00780c */ /* 0x000fc80003f05300 */
[----:B------:R-:W-:-:S13]  /*05d0*/  ISETP.EQ.XOR P0, PT, RZ, UR10, !P0 ;  /* 0x0000000aff007c0c */ /* 0x000fda000c702a70 */
.L_x_59:
[----:B------:R-:W-:Y:S05]  /*05e0*/  BSYNC.RECONVERGENT B2 ;  /* 0x0000000000027941 */ /* 0x000fea0003800200 */
.L_x_58:
[----:B------:R-:W-:-:S07]  /*05f0*/  SEL R11, RZ, 0x1, !P0 ;  /* 0x00000001ff0b7807 */ /* 0x000fce0004000000 */
.L_x_57:
[----:B------:R-:W-:Y:S05]  /*0600*/  BSYNC.RECONVERGENT B1 ;  /* 0x0000000000017941 */ /* 0x000fea0003800200 */
.L_x_56:
[----:B------:R-:W0:Y:S01]  /*0610*/  LDCU.64 UR4, c[0x0][0x390] ;  /* 0x00007200ff0477ac */ /* 0x000e220008000a00 */
[----:B------:R-:W-:-:S04]  /*0620*/  IADD3 R4, P0, PT, R4, 0x1, RZ ;  /* 0x0000000104047810 */ /* 0x000fc80007f1e0ff */
[----:B------:R-:W-:Y:S01]  /*0630*/  ISETP.GE.U32.AND P1, PT, R4, R3, PT ;  /* 0x000000030400720c */ /* 0x000fe20003f26070 */
[----:B------:R-:W-:-:S05]  /*0640*/  IMAD.X R12, RZ, RZ, R12, P0 ;  /* 0x000000ffff0c7224 */ /* 0x000fca00000e060c */
[----:B------:R-:W-:Y:S02]  /*0650*/  ISETP.GE.AND.EX P1, PT, R12, R5, PT, P1 ;  /* 0x000000050c00720c */ /* 0x000fe40003f26310 */
[----:B0-----:R-:W-:-:S04]  /*0660*/  ISETP.GE.U32.AND P0, PT, R4, UR4, PT ;  /* 0x0000000404007c0c */ /* 0x001fc8000bf06070 */
[----:B------:R-:W-:-:S04]  /*0670*/  ISETP.GE.AND.EX P0, PT, R12, UR5, PT, P0 ;  /* 0x000000050c007c0c */ /* 0x000fc8000bf06300 */
[----:B------:R-:W-:-:S03]  /*0680*/  PLOP3.LUT P0, PT, P0, PT, PT, 0x8, 0x80 ;  /* 0x000000000080781c */ /* 0x000fc6000070e170 */
[----:B------:R-:W-:Y:S10]  /*0690*/  @!P1 BRA `(.L_x_61) ;  /* 0xfffffffc004c9947 */ /* 0x000ff4000383ffff */
[----:B------:R-:W-:Y:S02]  /*06a0*/  IMAD.MOV.U32 R4, RZ, RZ, R14 ;  /* 0x000000ffff047224 */ /* 0x000fe400078e000e */
[----:B------:R-:W-:Y:S01]  /*06b0*/  IMAD.MOV.U32 R6, RZ, RZ, R16 ;  /* 0x000000ffff067224 */ /* 0x000fe200078e0010 */
[----:B------:R-:W-:Y:S06]  /*06c0*/  BRA `(.L_x_55) ;  /* 0x0000000400107947 */ /* 0x000fec0003800000 */
.L_x_54:
        /* <DEDUP_REMOVED lines=10> */
.L_x_67:
[----:B------:R-:W0:Y:S02]  /*0770*/  LDCU.64 UR4, c[0x0][0x380] ;  /* 0x00007000ff0477ac */ /* 0x000e240008000a00 */
[----:B0-----:R-:W-:-:S04]  /*0780*/  IADD3 R8, P1, PT, R4, UR4, RZ ;  /* 0x0000000404087c10 */ /* 0x001fc8000ff3e0ff */
[----:B------:R-:W-:-:S05]  /*0790*/  IADD3.X R9, PT, PT, R6, UR5, RZ, P1, !PT ;  /* 0x0000000506097c10 */ /* 0x000fca0008ffe4ff */
[----:B------:R-:W2:Y:S02]  /*07a0*/  LDG.E.U8 R12, desc[UR8][R8.64] ;  /* 0x00000008080c7981 */ /* 0x000ea4000c1e1100 */
[----:B--2---:R-:W-:-:S13]  /*07b0*/  ISETP.NE.AND P1, PT, R12, 0xa, PT ;  /* 0x0000000a0c00780c */ /* 0x004fda0003f25270 */
[----:B------:R-:W-:Y:S05]  /*07c0*/  @!P1 BRA `(.L_x_55) ;  /* 0x0000000000d09947 */ /* 0x000fea0003800000 */
[----:B------:R-:W-:Y:S01]  /*07d0*/  LOP3.LUT P0, RZ, R11, 0xff, RZ, 0xc0, !PT ;  /* 0x000000ff0bff7812 */ /* 0x000fe2000780c0ff */
[----:B------:R-:W-:Y:S01]  /*07e0*/  BSSY.RECONVERGENT B1, `(.L_x_62) ;  /* 0x0000027000017945 */ /* 0x000fe20003800200 */
[----:B------:R-:W-:-:S11]  /*07f0*/  IMAD.MOV.U32 R11, RZ, RZ, 0x1 ;  /* 0x00000001ff0b7424 */ /* 0x000fd600078e00ff */
[----:B------:R-:W-:Y:S05]  /*0800*/  @P0 BRA `(.L_x_63) ;  /* 0x0000000000900947 */ /* 0x000fea0003800000 */
[----:B------:R-:W0:Y:S01]  /*0810*/  LDCU.64 UR4, c[0x3][0x8] ;  /* 0x00c00100ff0477ac */ /* 0x000e220008000a00 */
[----:B------:R-:W-:Y:S01]  /*0820*/  BSSY.RECONVERGENT B2, `(.L_x_64) ;  /* 0x0000021000027945 */ /* 0x000fe20003800200 */
[----:B------:R-:W-:Y:S01]  /*0830*/  IMAD.MOV.U32 R17, RZ, RZ, R8 ;  /* 0x000000ffff117224 */ /* 0x000fe200078e0008 */
[----:B------:R-:W1:Y:S01]  /*0840*/  LDCU.64 UR6, c[0x3][URZ] ;  /* 0x00c00000ff0677ac */ /* 0x000e620008000a00 */
[----:B------:R-:W-:Y:S02]  /*0850*/  IMAD.MOV.U32 R18, RZ, RZ, R9 ;  /* 0x000000ffff127224 */ /* 0x000fe400078e0009 */
[----:B0-----:R-:W-:Y:S02]  /*0860*/  IMAD.U32 R19, RZ, RZ, UR4 ;  /* 0x00000004ff137e24 */ /* 0x001fe4000f8e00ff */
[----:B------:R-:W-:Y:S02]  /*0870*/  IMAD.U32 R20, RZ, RZ, UR5 ;  /* 0x00000005ff147e24 */ /* 0x000fe4000f8e00ff */
[----:B-1----:R-:W-:-:S02]  /*0880*/  IMAD.U32 R15, RZ, RZ, UR6 ;  /* 0x00000006ff0f7e24 */ /* 0x002fc4000f8e00ff */
[----:B------:R-:W-:-:S07]  /*0890*/  IMAD.U32 R16, RZ, RZ, UR7 ;  /* 0x00000007ff107e24 */ /* 0x000fce000f8e00ff */
.L_x_66:
[----:B------:R-:W-:Y:S02]  /*08a0*/  IMAD.MOV.U32 R8, RZ, RZ, R15 ;  /* 0x000000ffff087224 */ /* 0x000fe400078e000f */
[----:B------:R-:W-:-:S05]  /*08b0*/  IMAD.MOV.U32 R9, RZ, RZ, R16 ;  /* 0x000000ffff097224 */ /* 0x000fca00078e0010 */
[----:B------:R0:W2:Y:S02]  /*08c0*/  LDG.E.U8 R12, desc[UR8][R8.64] ;  /* 0x00000008080c7981 */ /* 0x0000a4000c1e1100 */
[----:B0-----:R-:W-:Y:S02]  /*08d0*/  IMAD.MOV.U32 R8, RZ, RZ, R17 ;  /* 0x000000ffff087224 */ /* 0x001fe400078e0011 */
[----:B------:R-:W-:-:S05]  /*08e0*/  IMAD.MOV.U32 R9, RZ, RZ, R18 ;  /* 0x000000ffff097224 */ /* 0x000fca00078e0012 */
        /* <DEDUP_REMOVED lines=8> */
[----:B------:R-:W-:Y:S02]  /*0970*/  IADD3 R19, P0, PT, R19, -0x1, RZ ;  /* 0xffffffff13137810 */ /* 0x000fe40007f1e0ff */
[----:B------:R-:W-:Y:S02]  /*0980*/  IADD3 R17, P1, PT, R17, 0x1, RZ ;  /* 0x0000000111117810 */ /* 0x000fe40007f3e0ff */
[----:B------:R-:W-:Y:S02]  /*0990*/  IADD3.X R20, PT, PT, R20, -0x1, RZ, P0, !PT ;  /* 0xffffffff14147810 */ /* 0x000fe400007fe4ff */
[----:B------:R-:W-:Y:S01]  /*09a0*/  ISETP.NE.U32.AND P0, PT, R19, RZ, PT ;  /* 0x000000ff1300720c */ /* 0x000fe20003f05070 */
[----:B------:R-:W-:Y:S01]  /*09b0*/  IMAD.X R18, RZ, RZ, R18, P1 ;  /* 0x000000ffff127224 */ /* 0x000fe200008e0612 */
[----:B------:R-:W-:Y:S02]  /*09c0*/  IADD3 R15, P2, PT, R15, 0x1, RZ ;  /* 0x000000010f0f7810 */ /* 0x000fe40007f5e0ff */
[----:B------:R-:W-:-:S03]  /*09d0*/  ISETP.NE.AND.EX P0, PT, R20, RZ, PT, P0 ;  /* 0x000000ff1400720c */ /* 0x000fc60003f05300 */
[----:B------:R-:W-:-:S10]  /*09e0*/  IMAD.X R16, RZ, RZ, R16, P2 ;  /* 0x000000ffff107224 */ /* 0x000fd400010e0610 */
[----:B------:R-:W-:Y:S05]  /*09f0*/  @P0 BRA `(.L_x_66) ;  /* 0xfffffffc00a80947 */ /* 0x000fea000383ffff */
[----:B------:R-:W-:-:S04]  /*0a00*/  ISETP.NE.U32.AND P0, PT, R4, -0x1, PT ;  /* 0xffffffff0400780c */ /* 0x000fc80003f05070 */
[----:B------:R-:W-:-:S04]  /*0a10*/  ISETP.NE.AND.EX P0, PT, R6, -0x1, PT, P0 ;  /* 0xffffffff0600780c */ /* 0x000fc80003f05300 */
[----:B------:R-:W-:-:S13]  /*0a20*/  ISETP.EQ.XOR P0, PT, RZ, UR10, !P0 ;  /* 0x0000000aff007c0c */ /* 0x000fda000c702a70 */
.L_x_65:
[----:B------:R-:W-:Y:S05]  /*0a30*/  BSYNC.RECONVERGENT B2 ;  /* 0x0000000000027941 */ /* 0x000fea0003800200 */
.L_x_64:
[----:B------:R-:W-:-:S07]  /*0a40*/  SEL R11, RZ, 0x1, !P0 ;  /* 0x00000001ff0b7807 */ /* 0x000fce0004000000 */
.L_x_63:
[----:B------:R-:W-:Y:S05]  /*0a50*/  BSYNC.RECONVERGENT B1 ;  /* 0x0000000000017941 */ /* 0x000fea0003800200 */
.L_x_62:
        /* <DEDUP_REMOVED lines=10> */
[----:B------:R-:W-:-:S07]  /*0b00*/  IMAD.MOV.U32 R6, RZ, RZ, R10 ;  /* 0x000000ffff067224 */ /* 0x000fce00078e000a */
.L_x_55:
[----:B------:R-:W-:Y:S05]  /*0b10*/  BSYNC.RECONVERGENT B0 ;  /* 0x0000000000007941 */ /* 0x000fea0003800200 */
.L_x_53:
[----:B------:R-:W-:Y:S01]  /*0b20*/  LOP3.LUT P1, RZ, R11, 0xff, RZ, 0xc0, !PT ;  /* 0x000000ff0bff7812 */ /* 0x000fe2000782c0ff */
[----:B------:R-:W-:Y:S03]  /*0b30*/  BSSY.RECONVERGENT B0, `(.L_x_68) ;  /* 0x000002b000007945 */ /* 0x000fe60003800200 */
[----:B------:R-:W-:-:S13]  /*0b40*/  PLOP3.LUT P0, PT, P0, P1, PT, 0x2f, 0xf2 ;  /* 0x0000000000f2781c */ /* 0x000fda0000702577 */
[----:B------:R-:W-:Y:S05]  /*0b50*/  @P0 BRA `(.L_x_69) ;  /* 0x0000000000a00947 */ /* 0x000fea0003800000 */
[----:B------:R-:W0:Y:S02]  /*0b60*/  LDCU.64 UR4, c[0x0][0x380] ;  /* 0x00007000ff0477ac */ /* 0x000e240008000a00 */
[----:B0-----:R-:W-:-:S04]  /*0b70*/  IADD3 R8, P0, PT, R4, UR4, RZ ;  /* 0x0000000404087c10 */ /* 0x001fc8000ff1e0ff */
[----:B------:R-:W-:-:S05]  /*0b80*/  IADD3.X R9, PT, PT, R6, UR5, RZ, P0, !PT ;  /* 0x0000000506097c10 */ /* 0x000fca00087fe4ff */
        /* <DEDUP_REMOVED lines=37> */
.L_x_69:
[----:B------:R-:W-:Y:S05]  /*0de0*/  BSYNC.RECONVERGENT B0 ;  /* 0x0000000000007941 */ /* 0x000fea0003800200 */
.L_x_68:
[----:B------:R-:W-:-:S05]  /*0df0*/  IADD3 R0, P0, PT, R4, 0x1, RZ ;  /* 0x0000000104007810 */ /* 0x000fca0007f1e0ff */
[----:B------:R-:W-:Y:S01]  /*0e00*/  IMAD.X R2, RZ, RZ, R6, P0 ;  /* 0x000000ffff027224 */ /* 0x000fe200000e0606 */
[----:B------:R-:W-:-:S04]  /*0e10*/  ISETP.GE.U32.AND P0, PT, R0, R3, PT ;  /* 0x000000030000720c */ /* 0x000fc80003f06070 */
[----:B------:R-:W-:-:S13]  /*0e20*/  ISETP.GE.AND.EX P0, PT, R2, R5, PT, P0 ;  /* 0x000000050200720c */ /* 0x000fda0003f06300 */
[----:B------:R-:W-:Y:S05]  /*0e30*/  @!P0 BRA `(.L_x_70) ;  /* 0xfffffff400348947 */ /* 0x000fea000383ffff */
[----:B------:R-:W-:Y:S05]  /*0e40*/  EXIT ;  /* 0x000000000000794d */ /* 0x000fea0003800000 */
.L_x_71:
        /* <DEDUP_REMOVED lines=11> */
.L_x_74:


//--------------------- .nv.shared.reserved.0     --------------------------
	.section	.nv.shared.reserved.0,"aw",@nobits
	.weak		__nv_reservedSMEM_offset_0_alias
	.size		__nv_reservedSMEM_offset_0_alias, 0, 64
	.other		__nv_reservedSMEM_offset_0_alias,@"STO_CUDA_RESERVED_SHARED STV_DEFAULT"
__nv_reservedSMEM_offset_0_alias:
	.zero		0
	.zero		64


//--------------------- .nv.constant0._Z18cudaSearchFile_EndPKcxxx --------------------------
	.section	.nv.constant0._Z18cudaSearchFile_EndPKcxxx,"a",@progbits
	.sectionflags	@""
	.align	4
.nv.constant0._Z18cudaSearchFile_EndPKcxxx:
	.zero		928


//--------------------- .nv.constant0._Z20cudaSearchFile_StartPKcxxx --------------------------
	.section	.nv.constant0._Z20cudaSearchFile_StartPKcxxx,"a",@progbits
	.sectionflags	@""
	.align	4
.nv.constant0._Z20cudaSearchFile_StartPKcxxx:
	.zero		928


//--------------------- .nv.constant0._Z14cudaSearchFilePKcxxx --------------------------
	.section	.nv.constant0._Z14cudaSearchFilePKcxxx,"a",@progbits
	.sectionflags	@""
	.align	4
.nv.constant0._Z14cudaSearchFilePKcxxx:
	.zero		928


//--------------------- SYMBOLS --------------------------

	.type		.nv.reservedSmem.offset0,@object
	.size		.nv.reservedSmem.offset0,0x4
